//
// Generated by NVIDIA NVVM Compiler
//
// Compiler Build ID: CL-36424714
// Cuda compilation tools, release 13.0, V13.0.88
// Based on NVVM 20.0.0
//

.version 9.0
.target sm_100
.address_size 64

	// .globl	_temporal_motion_propagation_cuda
.global .align 4 .b8 precalc_xorwow_matrix[102400];
.global .align 4 .b8 precalc_xorwow_offset_matrix[102400];
.global .align 4 .b8 mrg32k3aM1[2304];
.global .align 4 .b8 mrg32k3aM2[2304];
.global .align 4 .b8 mrg32k3aM1SubSeq[2016];
.global .align 4 .b8 mrg32k3aM2SubSeq[2016];
.global .align 4 .b8 mrg32k3aM1Seq[2304];
.global .align 4 .b8 mrg32k3aM2Seq[2304];
.const .align 8 .b8 __cr_lgamma_table[72];

.visible .entry _temporal_motion_propagation_cuda(
	.param .u64 .ptr .align 1 _temporal_motion_propagation_cuda_param_0,
	.param .u64 .ptr .align 1 _temporal_motion_propagation_cuda_param_1,
	.param .u64 .ptr .align 1 _temporal_motion_propagation_cuda_param_2,
	.param .u64 .ptr .align 1 _temporal_motion_propagation_cuda_param_3,
	.param .u64 .ptr .align 1 _temporal_motion_propagation_cuda_param_4,
	.param .u32 _temporal_motion_propagation_cuda_param_5,
	.param .u32 _temporal_motion_propagation_cuda_param_6,
	.param .u32 _temporal_motion_propagation_cuda_param_7,
	.param .u32 _temporal_motion_propagation_cuda_param_8,
	.param .u32 _temporal_motion_propagation_cuda_param_9,
	.param .u32 _temporal_motion_propagation_cuda_param_10,
	.param .u32 _temporal_motion_propagation_cuda_param_11
)
{
	.local .align 8 .b8 	__local_depot0[48];
	.reg .b64 	%SP;
	.reg .b64 	%SPL;
	.reg .pred 	%p<279>;
	.reg .b32 	%r<1897>;
	.reg .b32 	%f<838>;
	.reg .b64 	%rd<443>;
	.reg .b64 	%fd<3>;

	mov.u64 	%SPL, __local_depot0;
	ld.param.u64 	%rd19, [_temporal_motion_propagation_cuda_param_0];
	ld.param.u64 	%rd20, [_temporal_motion_propagation_cuda_param_1];
	ld.param.u64 	%rd21, [_temporal_motion_propagation_cuda_param_2];
	ld.param.u32 	%r858, [_temporal_motion_propagation_cuda_param_5];
	ld.param.u32 	%r865, [_temporal_motion_propagation_cuda_param_6];
	ld.param.u32 	%r860, [_temporal_motion_propagation_cuda_param_7];
	cvta.to.global.u64 	%rd1, %rd20;
	cvta.to.global.u64 	%rd2, %rd19;
	cvta.to.global.u64 	%rd3, %rd21;
	add.u64 	%rd4, %SPL, 0;
	mov.u32 	%r866, %ctaid.x;
	mov.u32 	%r867, %ntid.x;
	mov.u32 	%r868, %tid.x;
	mad.lo.s32 	%r1, %r866, %r867, %r868;
	mov.u32 	%r869, %ctaid.y;
	mov.u32 	%r870, %ntid.y;
	mov.u32 	%r871, %tid.y;
	mad.lo.s32 	%r872, %r869, %r870, %r871;
	setp.ge.s32 	%p2, %r1, %r858;
	setp.ge.s32 	%p3, %r872, %r865;
	or.pred  	%p4, %p2, %p3;
	@%p4 bra 	$L__BB0_283;
	xor.b32  	%r873, %r1, -1429050551;
	mul.lo.s32 	%r874, %r873, 1099087573;
	setp.gt.s32 	%p5, %r1, -1;
	selp.b32 	%r875, -644748465, -1947113066, %p5;
	add.s32 	%r876, %r875, %r874;
	add.s32 	%r3, %r876, 6615241;
	add.s32 	%r1491, %r874, 123456789;
	st.local.v2.u32 	[%rd4], {%r3, %r1491};
	xor.b32  	%r1492, %r874, 362436069;
	add.s32 	%r1493, %r875, 521288629;
	st.local.v2.u32 	[%rd4+8], {%r1492, %r1493};
	xor.b32  	%r1494, %r875, 88675123;
	add.s32 	%r1495, %r874, 5783321;
	st.local.v2.u32 	[%rd4+16], {%r1494, %r1495};
	setp.eq.s32 	%p6, %r872, 0;
	@%p6 bra 	$L__BB0_116;
	cvt.u64.u32 	%rd442, %r872;
	mov.b32 	%r1478, 0;
	mov.u64 	%rd24, precalc_xorwow_matrix;
$L__BB0_3:
	mov.u64 	%rd6, %rd442;
	and.b64  	%rd7, %rd6, 3;
	setp.eq.s64 	%p7, %rd7, 0;
	@%p7 bra 	$L__BB0_115;
	mul.wide.u32 	%rd23, %r1478, 3200;
	add.s64 	%rd8, %rd24, %rd23;
	mov.b32 	%r1491, 0;
	mov.u32 	%r1492, %r1491;
	mov.u32 	%r1493, %r1491;
	mov.u32 	%r1494, %r1491;
	mov.u32 	%r1495, %r1491;
	mov.u32 	%r1484, %r1491;
$L__BB0_5:
	mul.wide.u32 	%rd25, %r1484, 4;
	add.s64 	%rd26, %rd4, %rd25;
	ld.local.u32 	%r21, [%rd26+4];
	shl.b32 	%r22, %r1484, 5;
	mov.b32 	%r1490, 0;
$L__BB0_6:
	.pragma "nounroll";
	shr.u32 	%r880, %r21, %r1490;
	and.b32  	%r881, %r880, 1;
	setp.eq.b32 	%p8, %r881, 1;
	not.pred 	%p9, %p8;
	add.s32 	%r882, %r22, %r1490;
	mul.lo.s32 	%r883, %r882, 5;
	mul.wide.u32 	%rd27, %r883, 4;
	add.s64 	%rd9, %rd8, %rd27;
	@%p9 bra 	$L__BB0_8;
	ld.global.u32 	%r884, [%rd9];
	xor.b32  	%r1491, %r1491, %r884;
	ld.global.u32 	%r885, [%rd9+4];
	xor.b32  	%r1492, %r1492, %r885;
	ld.global.u32 	%r886, [%rd9+8];
	xor.b32  	%r1493, %r1493, %r886;
	ld.global.u32 	%r887, [%rd9+12];
	xor.b32  	%r1494, %r1494, %r887;
	ld.global.u32 	%r888, [%rd9+16];
	xor.b32  	%r1495, %r1495, %r888;
$L__BB0_8:
	and.b32  	%r890, %r880, 2;
	setp.eq.s32 	%p10, %r890, 0;
	@%p10 bra 	$L__BB0_10;
	ld.global.u32 	%r891, [%rd9+20];
	xor.b32  	%r1491, %r1491, %r891;
	ld.global.u32 	%r892, [%rd9+24];
	xor.b32  	%r1492, %r1492, %r892;
	ld.global.u32 	%r893, [%rd9+28];
	xor.b32  	%r1493, %r1493, %r893;
	ld.global.u32 	%r894, [%rd9+32];
	xor.b32  	%r1494, %r1494, %r894;
	ld.global.u32 	%r895, [%rd9+36];
	xor.b32  	%r1495, %r1495, %r895;
$L__BB0_10:
	and.b32  	%r897, %r880, 4;
	setp.eq.s32 	%p11, %r897, 0;
	@%p11 bra 	$L__BB0_12;
	ld.global.u32 	%r898, [%rd9+40];
	xor.b32  	%r1491, %r1491, %r898;
	ld.global.u32 	%r899, [%rd9+44];
	xor.b32  	%r1492, %r1492, %r899;
	ld.global.u32 	%r900, [%rd9+48];
	xor.b32  	%r1493, %r1493, %r900;
	ld.global.u32 	%r901, [%rd9+52];
	xor.b32  	%r1494, %r1494, %r901;
	ld.global.u32 	%r902, [%rd9+56];
	xor.b32  	%r1495, %r1495, %r902;
$L__BB0_12:
	and.b32  	%r904, %r880, 8;
	setp.eq.s32 	%p12, %r904, 0;
	@%p12 bra 	$L__BB0_14;
	ld.global.u32 	%r905, [%rd9+60];
	xor.b32  	%r1491, %r1491, %r905;
	ld.global.u32 	%r906, [%rd9+64];
	xor.b32  	%r1492, %r1492, %r906;
	ld.global.u32 	%r907, [%rd9+68];
	xor.b32  	%r1493, %r1493, %r907;
	ld.global.u32 	%r908, [%rd9+72];
	xor.b32  	%r1494, %r1494, %r908;
	ld.global.u32 	%r909, [%rd9+76];
	xor.b32  	%r1495, %r1495, %r909;
$L__BB0_14:
	and.b32  	%r911, %r880, 16;
	setp.eq.s32 	%p13, %r911, 0;
	@%p13 bra 	$L__BB0_16;
	ld.global.u32 	%r912, [%rd9+80];
	xor.b32  	%r1491, %r1491, %r912;
	ld.global.u32 	%r913, [%rd9+84];
	xor.b32  	%r1492, %r1492, %r913;
	ld.global.u32 	%r914, [%rd9+88];
	xor.b32  	%r1493, %r1493, %r914;
	ld.global.u32 	%r915, [%rd9+92];
	xor.b32  	%r1494, %r1494, %r915;
	ld.global.u32 	%r916, [%rd9+96];
	xor.b32  	%r1495, %r1495, %r916;
$L__BB0_16:
	and.b32  	%r918, %r880, 32;
	setp.eq.s32 	%p14, %r918, 0;
	@%p14 bra 	$L__BB0_18;
	ld.global.u32 	%r919, [%rd9+100];
	xor.b32  	%r1491, %r1491, %r919;
	ld.global.u32 	%r920, [%rd9+104];
	xor.b32  	%r1492, %r1492, %r920;
	ld.global.u32 	%r921, [%rd9+108];
	xor.b32  	%r1493, %r1493, %r921;
	ld.global.u32 	%r922, [%rd9+112];
	xor.b32  	%r1494, %r1494, %r922;
	ld.global.u32 	%r923, [%rd9+116];
	xor.b32  	%r1495, %r1495, %r923;
$L__BB0_18:
	and.b32  	%r925, %r880, 64;
	setp.eq.s32 	%p15, %r925, 0;
	@%p15 bra 	$L__BB0_20;
	ld.global.u32 	%r926, [%rd9+120];
	xor.b32  	%r1491, %r1491, %r926;
	ld.global.u32 	%r927, [%rd9+124];
	xor.b32  	%r1492, %r1492, %r927;
	ld.global.u32 	%r928, [%rd9+128];
	xor.b32  	%r1493, %r1493, %r928;
	ld.global.u32 	%r929, [%rd9+132];
	xor.b32  	%r1494, %r1494, %r929;
	ld.global.u32 	%r930, [%rd9+136];
	xor.b32  	%r1495, %r1495, %r930;
$L__BB0_20:
	and.b32  	%r932, %r880, 128;
	setp.eq.s32 	%p16, %r932, 0;
	@%p16 bra 	$L__BB0_22;
	ld.global.u32 	%r933, [%rd9+140];
	xor.b32  	%r1491, %r1491, %r933;
	ld.global.u32 	%r934, [%rd9+144];
	xor.b32  	%r1492, %r1492, %r934;
	ld.global.u32 	%r935, [%rd9+148];
	xor.b32  	%r1493, %r1493, %r935;
	ld.global.u32 	%r936, [%rd9+152];
	xor.b32  	%r1494, %r1494, %r936;
	ld.global.u32 	%r937, [%rd9+156];
	xor.b32  	%r1495, %r1495, %r937;
$L__BB0_22:
	and.b32  	%r939, %r880, 256;
	setp.eq.s32 	%p17, %r939, 0;
	@%p17 bra 	$L__BB0_24;
	ld.global.u32 	%r940, [%rd9+160];
	xor.b32  	%r1491, %r1491, %r940;
	ld.global.u32 	%r941, [%rd9+164];
	xor.b32  	%r1492, %r1492, %r941;
	ld.global.u32 	%r942, [%rd9+168];
	xor.b32  	%r1493, %r1493, %r942;
	ld.global.u32 	%r943, [%rd9+172];
	xor.b32  	%r1494, %r1494, %r943;
	ld.global.u32 	%r944, [%rd9+176];
	xor.b32  	%r1495, %r1495, %r944;
$L__BB0_24:
	and.b32  	%r946, %r880, 512;
	setp.eq.s32 	%p18, %r946, 0;
	@%p18 bra 	$L__BB0_26;
	ld.global.u32 	%r947, [%rd9+180];
	xor.b32  	%r1491, %r1491, %r947;
	ld.global.u32 	%r948, [%rd9+184];
	xor.b32  	%r1492, %r1492, %r948;
	ld.global.u32 	%r949, [%rd9+188];
	xor.b32  	%r1493, %r1493, %r949;
	ld.global.u32 	%r950, [%rd9+192];
	xor.b32  	%r1494, %r1494, %r950;
	ld.global.u32 	%r951, [%rd9+196];
	xor.b32  	%r1495, %r1495, %r951;
$L__BB0_26:
	and.b32  	%r953, %r880, 1024;
	setp.eq.s32 	%p19, %r953, 0;
	@%p19 bra 	$L__BB0_28;
	ld.global.u32 	%r954, [%rd9+200];
	xor.b32  	%r1491, %r1491, %r954;
	ld.global.u32 	%r955, [%rd9+204];
	xor.b32  	%r1492, %r1492, %r955;
	ld.global.u32 	%r956, [%rd9+208];
	xor.b32  	%r1493, %r1493, %r956;
	ld.global.u32 	%r957, [%rd9+212];
	xor.b32  	%r1494, %r1494, %r957;
	ld.global.u32 	%r958, [%rd9+216];
	xor.b32  	%r1495, %r1495, %r958;
$L__BB0_28:
	and.b32  	%r960, %r880, 2048;
	setp.eq.s32 	%p20, %r960, 0;
	@%p20 bra 	$L__BB0_30;
	ld.global.u32 	%r961, [%rd9+220];
	xor.b32  	%r1491, %r1491, %r961;
	ld.global.u32 	%r962, [%rd9+224];
	xor.b32  	%r1492, %r1492, %r962;
	ld.global.u32 	%r963, [%rd9+228];
	xor.b32  	%r1493, %r1493, %r963;
	ld.global.u32 	%r964, [%rd9+232];
	xor.b32  	%r1494, %r1494, %r964;
	ld.global.u32 	%r965, [%rd9+236];
	xor.b32  	%r1495, %r1495, %r965;
$L__BB0_30:
	and.b32  	%r967, %r880, 4096;
	setp.eq.s32 	%p21, %r967, 0;
	@%p21 bra 	$L__BB0_32;
	ld.global.u32 	%r968, [%rd9+240];
	xor.b32  	%r1491, %r1491, %r968;
	ld.global.u32 	%r969, [%rd9+244];
	xor.b32  	%r1492, %r1492, %r969;
	ld.global.u32 	%r970, [%rd9+248];
	xor.b32  	%r1493, %r1493, %r970;
	ld.global.u32 	%r971, [%rd9+252];
	xor.b32  	%r1494, %r1494, %r971;
	ld.global.u32 	%r972, [%rd9+256];
	xor.b32  	%r1495, %r1495, %r972;
$L__BB0_32:
	and.b32  	%r974, %r880, 8192;
	setp.eq.s32 	%p22, %r974, 0;
	@%p22 bra 	$L__BB0_34;
	ld.global.u32 	%r975, [%rd9+260];
	xor.b32  	%r1491, %r1491, %r975;
	ld.global.u32 	%r976, [%rd9+264];
	xor.b32  	%r1492, %r1492, %r976;
	ld.global.u32 	%r977, [%rd9+268];
	xor.b32  	%r1493, %r1493, %r977;
	ld.global.u32 	%r978, [%rd9+272];
	xor.b32  	%r1494, %r1494, %r978;
	ld.global.u32 	%r979, [%rd9+276];
	xor.b32  	%r1495, %r1495, %r979;
$L__BB0_34:
	and.b32  	%r981, %r880, 16384;
	setp.eq.s32 	%p23, %r981, 0;
	@%p23 bra 	$L__BB0_36;
	ld.global.u32 	%r982, [%rd9+280];
	xor.b32  	%r1491, %r1491, %r982;
	ld.global.u32 	%r983, [%rd9+284];
	xor.b32  	%r1492, %r1492, %r983;
	ld.global.u32 	%r984, [%rd9+288];
	xor.b32  	%r1493, %r1493, %r984;
	ld.global.u32 	%r985, [%rd9+292];
	xor.b32  	%r1494, %r1494, %r985;
	ld.global.u32 	%r986, [%rd9+296];
	xor.b32  	%r1495, %r1495, %r986;
$L__BB0_36:
	and.b32  	%r988, %r880, 32768;
	setp.eq.s32 	%p24, %r988, 0;
	@%p24 bra 	$L__BB0_38;
	ld.global.u32 	%r989, [%rd9+300];
	xor.b32  	%r1491, %r1491, %r989;
	ld.global.u32 	%r990, [%rd9+304];
	xor.b32  	%r1492, %r1492, %r990;
	ld.global.u32 	%r991, [%rd9+308];
	xor.b32  	%r1493, %r1493, %r991;
	ld.global.u32 	%r992, [%rd9+312];
	xor.b32  	%r1494, %r1494, %r992;
	ld.global.u32 	%r993, [%rd9+316];
	xor.b32  	%r1495, %r1495, %r993;
$L__BB0_38:
	add.s32 	%r1490, %r1490, 16;
	setp.ne.s32 	%p25, %r1490, 32;
	@%p25 bra 	$L__BB0_6;
	mad.lo.s32 	%r994, %r1484, -31, %r22;
	add.s32 	%r1484, %r994, 1;
	setp.ne.s32 	%p26, %r1484, 5;
	@%p26 bra 	$L__BB0_5;
	st.local.u32 	[%rd4+4], %r1491;
	st.local.v2.u32 	[%rd4+8], {%r1492, %r1493};
	st.local.v2.u32 	[%rd4+16], {%r1494, %r1495};
	setp.eq.s64 	%p27, %rd7, 1;
	@%p27 bra 	$L__BB0_115;
	mov.b32 	%r1491, 0;
	mov.u32 	%r1492, %r1491;
	mov.u32 	%r1493, %r1491;
	mov.u32 	%r1494, %r1491;
	mov.u32 	%r1495, %r1491;
	mov.u32 	%r1576, %r1491;
$L__BB0_42:
	mul.wide.u32 	%rd28, %r1576, 4;
	add.s64 	%rd29, %rd4, %rd28;
	ld.local.u32 	%r197, [%rd29+4];
	shl.b32 	%r198, %r1576, 5;
	mov.b32 	%r1582, 0;
$L__BB0_43:
	.pragma "nounroll";
	shr.u32 	%r997, %r197, %r1582;
	and.b32  	%r998, %r997, 1;
	setp.eq.b32 	%p28, %r998, 1;
	not.pred 	%p29, %p28;
	add.s32 	%r999, %r198, %r1582;
	mul.lo.s32 	%r1000, %r999, 5;
	mul.wide.u32 	%rd30, %r1000, 4;
	add.s64 	%rd10, %rd8, %rd30;
	@%p29 bra 	$L__BB0_45;
	ld.global.u32 	%r1001, [%rd10];
	xor.b32  	%r1491, %r1491, %r1001;
	ld.global.u32 	%r1002, [%rd10+4];
	xor.b32  	%r1492, %r1492, %r1002;
	ld.global.u32 	%r1003, [%rd10+8];
	xor.b32  	%r1493, %r1493, %r1003;
	ld.global.u32 	%r1004, [%rd10+12];
	xor.b32  	%r1494, %r1494, %r1004;
	ld.global.u32 	%r1005, [%rd10+16];
	xor.b32  	%r1495, %r1495, %r1005;
$L__BB0_45:
	and.b32  	%r1007, %r997, 2;
	setp.eq.s32 	%p30, %r1007, 0;
	@%p30 bra 	$L__BB0_47;
	ld.global.u32 	%r1008, [%rd10+20];
	xor.b32  	%r1491, %r1491, %r1008;
	ld.global.u32 	%r1009, [%rd10+24];
	xor.b32  	%r1492, %r1492, %r1009;
	ld.global.u32 	%r1010, [%rd10+28];
	xor.b32  	%r1493, %r1493, %r1010;
	ld.global.u32 	%r1011, [%rd10+32];
	xor.b32  	%r1494, %r1494, %r1011;
	ld.global.u32 	%r1012, [%rd10+36];
	xor.b32  	%r1495, %r1495, %r1012;
$L__BB0_47:
	and.b32  	%r1014, %r997, 4;
	setp.eq.s32 	%p31, %r1014, 0;
	@%p31 bra 	$L__BB0_49;
	ld.global.u32 	%r1015, [%rd10+40];
	xor.b32  	%r1491, %r1491, %r1015;
	ld.global.u32 	%r1016, [%rd10+44];
	xor.b32  	%r1492, %r1492, %r1016;
	ld.global.u32 	%r1017, [%rd10+48];
	xor.b32  	%r1493, %r1493, %r1017;
	ld.global.u32 	%r1018, [%rd10+52];
	xor.b32  	%r1494, %r1494, %r1018;
	ld.global.u32 	%r1019, [%rd10+56];
	xor.b32  	%r1495, %r1495, %r1019;
$L__BB0_49:
	and.b32  	%r1021, %r997, 8;
	setp.eq.s32 	%p32, %r1021, 0;
	@%p32 bra 	$L__BB0_51;
	ld.global.u32 	%r1022, [%rd10+60];
	xor.b32  	%r1491, %r1491, %r1022;
	ld.global.u32 	%r1023, [%rd10+64];
	xor.b32  	%r1492, %r1492, %r1023;
	ld.global.u32 	%r1024, [%rd10+68];
	xor.b32  	%r1493, %r1493, %r1024;
	ld.global.u32 	%r1025, [%rd10+72];
	xor.b32  	%r1494, %r1494, %r1025;
	ld.global.u32 	%r1026, [%rd10+76];
	xor.b32  	%r1495, %r1495, %r1026;
$L__BB0_51:
	and.b32  	%r1028, %r997, 16;
	setp.eq.s32 	%p33, %r1028, 0;
	@%p33 bra 	$L__BB0_53;
	ld.global.u32 	%r1029, [%rd10+80];
	xor.b32  	%r1491, %r1491, %r1029;
	ld.global.u32 	%r1030, [%rd10+84];
	xor.b32  	%r1492, %r1492, %r1030;
	ld.global.u32 	%r1031, [%rd10+88];
	xor.b32  	%r1493, %r1493, %r1031;
	ld.global.u32 	%r1032, [%rd10+92];
	xor.b32  	%r1494, %r1494, %r1032;
	ld.global.u32 	%r1033, [%rd10+96];
	xor.b32  	%r1495, %r1495, %r1033;
$L__BB0_53:
	and.b32  	%r1035, %r997, 32;
	setp.eq.s32 	%p34, %r1035, 0;
	@%p34 bra 	$L__BB0_55;
	ld.global.u32 	%r1036, [%rd10+100];
	xor.b32  	%r1491, %r1491, %r1036;
	ld.global.u32 	%r1037, [%rd10+104];
	xor.b32  	%r1492, %r1492, %r1037;
	ld.global.u32 	%r1038, [%rd10+108];
	xor.b32  	%r1493, %r1493, %r1038;
	ld.global.u32 	%r1039, [%rd10+112];
	xor.b32  	%r1494, %r1494, %r1039;
	ld.global.u32 	%r1040, [%rd10+116];
	xor.b32  	%r1495, %r1495, %r1040;
$L__BB0_55:
	and.b32  	%r1042, %r997, 64;
	setp.eq.s32 	%p35, %r1042, 0;
	@%p35 bra 	$L__BB0_57;
	ld.global.u32 	%r1043, [%rd10+120];
	xor.b32  	%r1491, %r1491, %r1043;
	ld.global.u32 	%r1044, [%rd10+124];
	xor.b32  	%r1492, %r1492, %r1044;
	ld.global.u32 	%r1045, [%rd10+128];
	xor.b32  	%r1493, %r1493, %r1045;
	ld.global.u32 	%r1046, [%rd10+132];
	xor.b32  	%r1494, %r1494, %r1046;
	ld.global.u32 	%r1047, [%rd10+136];
	xor.b32  	%r1495, %r1495, %r1047;
$L__BB0_57:
	and.b32  	%r1049, %r997, 128;
	setp.eq.s32 	%p36, %r1049, 0;
	@%p36 bra 	$L__BB0_59;
	ld.global.u32 	%r1050, [%rd10+140];
	xor.b32  	%r1491, %r1491, %r1050;
	ld.global.u32 	%r1051, [%rd10+144];
	xor.b32  	%r1492, %r1492, %r1051;
	ld.global.u32 	%r1052, [%rd10+148];
	xor.b32  	%r1493, %r1493, %r1052;
	ld.global.u32 	%r1053, [%rd10+152];
	xor.b32  	%r1494, %r1494, %r1053;
	ld.global.u32 	%r1054, [%rd10+156];
	xor.b32  	%r1495, %r1495, %r1054;
$L__BB0_59:
	and.b32  	%r1056, %r997, 256;
	setp.eq.s32 	%p37, %r1056, 0;
	@%p37 bra 	$L__BB0_61;
	ld.global.u32 	%r1057, [%rd10+160];
	xor.b32  	%r1491, %r1491, %r1057;
	ld.global.u32 	%r1058, [%rd10+164];
	xor.b32  	%r1492, %r1492, %r1058;
	ld.global.u32 	%r1059, [%rd10+168];
	xor.b32  	%r1493, %r1493, %r1059;
	ld.global.u32 	%r1060, [%rd10+172];
	xor.b32  	%r1494, %r1494, %r1060;
	ld.global.u32 	%r1061, [%rd10+176];
	xor.b32  	%r1495, %r1495, %r1061;
$L__BB0_61:
	and.b32  	%r1063, %r997, 512;
	setp.eq.s32 	%p38, %r1063, 0;
	@%p38 bra 	$L__BB0_63;
	ld.global.u32 	%r1064, [%rd10+180];
	xor.b32  	%r1491, %r1491, %r1064;
	ld.global.u32 	%r1065, [%rd10+184];
	xor.b32  	%r1492, %r1492, %r1065;
	ld.global.u32 	%r1066, [%rd10+188];
	xor.b32  	%r1493, %r1493, %r1066;
	ld.global.u32 	%r1067, [%rd10+192];
	xor.b32  	%r1494, %r1494, %r1067;
	ld.global.u32 	%r1068, [%rd10+196];
	xor.b32  	%r1495, %r1495, %r1068;
$L__BB0_63:
	and.b32  	%r1070, %r997, 1024;
	setp.eq.s32 	%p39, %r1070, 0;
	@%p39 bra 	$L__BB0_65;
	ld.global.u32 	%r1071, [%rd10+200];
	xor.b32  	%r1491, %r1491, %r1071;
	ld.global.u32 	%r1072, [%rd10+204];
	xor.b32  	%r1492, %r1492, %r1072;
	ld.global.u32 	%r1073, [%rd10+208];
	xor.b32  	%r1493, %r1493, %r1073;
	ld.global.u32 	%r1074, [%rd10+212];
	xor.b32  	%r1494, %r1494, %r1074;
	ld.global.u32 	%r1075, [%rd10+216];
	xor.b32  	%r1495, %r1495, %r1075;
$L__BB0_65:
	and.b32  	%r1077, %r997, 2048;
	setp.eq.s32 	%p40, %r1077, 0;
	@%p40 bra 	$L__BB0_67;
	ld.global.u32 	%r1078, [%rd10+220];
	xor.b32  	%r1491, %r1491, %r1078;
	ld.global.u32 	%r1079, [%rd10+224];
	xor.b32  	%r1492, %r1492, %r1079;
	ld.global.u32 	%r1080, [%rd10+228];
	xor.b32  	%r1493, %r1493, %r1080;
	ld.global.u32 	%r1081, [%rd10+232];
	xor.b32  	%r1494, %r1494, %r1081;
	ld.global.u32 	%r1082, [%rd10+236];
	xor.b32  	%r1495, %r1495, %r1082;
$L__BB0_67:
	and.b32  	%r1084, %r997, 4096;
	setp.eq.s32 	%p41, %r1084, 0;
	@%p41 bra 	$L__BB0_69;
	ld.global.u32 	%r1085, [%rd10+240];
	xor.b32  	%r1491, %r1491, %r1085;
	ld.global.u32 	%r1086, [%rd10+244];
	xor.b32  	%r1492, %r1492, %r1086;
	ld.global.u32 	%r1087, [%rd10+248];
	xor.b32  	%r1493, %r1493, %r1087;
	ld.global.u32 	%r1088, [%rd10+252];
	xor.b32  	%r1494, %r1494, %r1088;
	ld.global.u32 	%r1089, [%rd10+256];
	xor.b32  	%r1495, %r1495, %r1089;
$L__BB0_69:
	and.b32  	%r1091, %r997, 8192;
	setp.eq.s32 	%p42, %r1091, 0;
	@%p42 bra 	$L__BB0_71;
	ld.global.u32 	%r1092, [%rd10+260];
	xor.b32  	%r1491, %r1491, %r1092;
	ld.global.u32 	%r1093, [%rd10+264];
	xor.b32  	%r1492, %r1492, %r1093;
	ld.global.u32 	%r1094, [%rd10+268];
	xor.b32  	%r1493, %r1493, %r1094;
	ld.global.u32 	%r1095, [%rd10+272];
	xor.b32  	%r1494, %r1494, %r1095;
	ld.global.u32 	%r1096, [%rd10+276];
	xor.b32  	%r1495, %r1495, %r1096;
$L__BB0_71:
	and.b32  	%r1098, %r997, 16384;
	setp.eq.s32 	%p43, %r1098, 0;
	@%p43 bra 	$L__BB0_73;
	ld.global.u32 	%r1099, [%rd10+280];
	xor.b32  	%r1491, %r1491, %r1099;
	ld.global.u32 	%r1100, [%rd10+284];
	xor.b32  	%r1492, %r1492, %r1100;
	ld.global.u32 	%r1101, [%rd10+288];
	xor.b32  	%r1493, %r1493, %r1101;
	ld.global.u32 	%r1102, [%rd10+292];
	xor.b32  	%r1494, %r1494, %r1102;
	ld.global.u32 	%r1103, [%rd10+296];
	xor.b32  	%r1495, %r1495, %r1103;
$L__BB0_73:
	and.b32  	%r1105, %r997, 32768;
	setp.eq.s32 	%p44, %r1105, 0;
	@%p44 bra 	$L__BB0_75;
	ld.global.u32 	%r1106, [%rd10+300];
	xor.b32  	%r1491, %r1491, %r1106;
	ld.global.u32 	%r1107, [%rd10+304];
	xor.b32  	%r1492, %r1492, %r1107;
	ld.global.u32 	%r1108, [%rd10+308];
	xor.b32  	%r1493, %r1493, %r1108;
	ld.global.u32 	%r1109, [%rd10+312];
	xor.b32  	%r1494, %r1494, %r1109;
	ld.global.u32 	%r1110, [%rd10+316];
	xor.b32  	%r1495, %r1495, %r1110;
$L__BB0_75:
	add.s32 	%r1582, %r1582, 16;
	setp.ne.s32 	%p45, %r1582, 32;
	@%p45 bra 	$L__BB0_43;
	mad.lo.s32 	%r1111, %r1576, -31, %r198;
	add.s32 	%r1576, %r1111, 1;
	setp.ne.s32 	%p46, %r1576, 5;
	@%p46 bra 	$L__BB0_42;
	st.local.u32 	[%rd4+4], %r1491;
	st.local.v2.u32 	[%rd4+8], {%r1492, %r1493};
	st.local.v2.u32 	[%rd4+16], {%r1494, %r1495};
	setp.ne.s64 	%p47, %rd7, 3;
	@%p47 bra 	$L__BB0_115;
	mov.b32 	%r1491, 0;
	mov.u32 	%r1492, %r1491;
	mov.u32 	%r1493, %r1491;
	mov.u32 	%r1494, %r1491;
	mov.u32 	%r1495, %r1491;
	mov.u32 	%r1668, %r1491;
$L__BB0_79:
	mul.wide.u32 	%rd31, %r1668, 4;
	add.s64 	%rd32, %rd4, %rd31;
	ld.local.u32 	%r373, [%rd32+4];
	shl.b32 	%r374, %r1668, 5;
	mov.b32 	%r1674, 0;
$L__BB0_80:
	.pragma "nounroll";
	shr.u32 	%r1114, %r373, %r1674;
	and.b32  	%r1115, %r1114, 1;
	setp.eq.b32 	%p48, %r1115, 1;
	not.pred 	%p49, %p48;
	add.s32 	%r1116, %r374, %r1674;
	mul.lo.s32 	%r1117, %r1116, 5;
	mul.wide.u32 	%rd33, %r1117, 4;
	add.s64 	%rd11, %rd8, %rd33;
	@%p49 bra 	$L__BB0_82;
	ld.global.u32 	%r1118, [%rd11];
	xor.b32  	%r1491, %r1491, %r1118;
	ld.global.u32 	%r1119, [%rd11+4];
	xor.b32  	%r1492, %r1492, %r1119;
	ld.global.u32 	%r1120, [%rd11+8];
	xor.b32  	%r1493, %r1493, %r1120;
	ld.global.u32 	%r1121, [%rd11+12];
	xor.b32  	%r1494, %r1494, %r1121;
	ld.global.u32 	%r1122, [%rd11+16];
	xor.b32  	%r1495, %r1495, %r1122;
$L__BB0_82:
	and.b32  	%r1124, %r1114, 2;
	setp.eq.s32 	%p50, %r1124, 0;
	@%p50 bra 	$L__BB0_84;
	ld.global.u32 	%r1125, [%rd11+20];
	xor.b32  	%r1491, %r1491, %r1125;
	ld.global.u32 	%r1126, [%rd11+24];
	xor.b32  	%r1492, %r1492, %r1126;
	ld.global.u32 	%r1127, [%rd11+28];
	xor.b32  	%r1493, %r1493, %r1127;
	ld.global.u32 	%r1128, [%rd11+32];
	xor.b32  	%r1494, %r1494, %r1128;
	ld.global.u32 	%r1129, [%rd11+36];
	xor.b32  	%r1495, %r1495, %r1129;
$L__BB0_84:
	and.b32  	%r1131, %r1114, 4;
	setp.eq.s32 	%p51, %r1131, 0;
	@%p51 bra 	$L__BB0_86;
	ld.global.u32 	%r1132, [%rd11+40];
	xor.b32  	%r1491, %r1491, %r1132;
	ld.global.u32 	%r1133, [%rd11+44];
	xor.b32  	%r1492, %r1492, %r1133;
	ld.global.u32 	%r1134, [%rd11+48];
	xor.b32  	%r1493, %r1493, %r1134;
	ld.global.u32 	%r1135, [%rd11+52];
	xor.b32  	%r1494, %r1494, %r1135;
	ld.global.u32 	%r1136, [%rd11+56];
	xor.b32  	%r1495, %r1495, %r1136;
$L__BB0_86:
	and.b32  	%r1138, %r1114, 8;
	setp.eq.s32 	%p52, %r1138, 0;
	@%p52 bra 	$L__BB0_88;
	ld.global.u32 	%r1139, [%rd11+60];
	xor.b32  	%r1491, %r1491, %r1139;
	ld.global.u32 	%r1140, [%rd11+64];
	xor.b32  	%r1492, %r1492, %r1140;
	ld.global.u32 	%r1141, [%rd11+68];
	xor.b32  	%r1493, %r1493, %r1141;
	ld.global.u32 	%r1142, [%rd11+72];
	xor.b32  	%r1494, %r1494, %r1142;
	ld.global.u32 	%r1143, [%rd11+76];
	xor.b32  	%r1495, %r1495, %r1143;
$L__BB0_88:
	and.b32  	%r1145, %r1114, 16;
	setp.eq.s32 	%p53, %r1145, 0;
	@%p53 bra 	$L__BB0_90;
	ld.global.u32 	%r1146, [%rd11+80];
	xor.b32  	%r1491, %r1491, %r1146;
	ld.global.u32 	%r1147, [%rd11+84];
	xor.b32  	%r1492, %r1492, %r1147;
	ld.global.u32 	%r1148, [%rd11+88];
	xor.b32  	%r1493, %r1493, %r1148;
	ld.global.u32 	%r1149, [%rd11+92];
	xor.b32  	%r1494, %r1494, %r1149;
	ld.global.u32 	%r1150, [%rd11+96];
	xor.b32  	%r1495, %r1495, %r1150;
$L__BB0_90:
	and.b32  	%r1152, %r1114, 32;
	setp.eq.s32 	%p54, %r1152, 0;
	@%p54 bra 	$L__BB0_92;
	ld.global.u32 	%r1153, [%rd11+100];
	xor.b32  	%r1491, %r1491, %r1153;
	ld.global.u32 	%r1154, [%rd11+104];
	xor.b32  	%r1492, %r1492, %r1154;
	ld.global.u32 	%r1155, [%rd11+108];
	xor.b32  	%r1493, %r1493, %r1155;
	ld.global.u32 	%r1156, [%rd11+112];
	xor.b32  	%r1494, %r1494, %r1156;
	ld.global.u32 	%r1157, [%rd11+116];
	xor.b32  	%r1495, %r1495, %r1157;
$L__BB0_92:
	and.b32  	%r1159, %r1114, 64;
	setp.eq.s32 	%p55, %r1159, 0;
	@%p55 bra 	$L__BB0_94;
	ld.global.u32 	%r1160, [%rd11+120];
	xor.b32  	%r1491, %r1491, %r1160;
	ld.global.u32 	%r1161, [%rd11+124];
	xor.b32  	%r1492, %r1492, %r1161;
	ld.global.u32 	%r1162, [%rd11+128];
	xor.b32  	%r1493, %r1493, %r1162;
	ld.global.u32 	%r1163, [%rd11+132];
	xor.b32  	%r1494, %r1494, %r1163;
	ld.global.u32 	%r1164, [%rd11+136];
	xor.b32  	%r1495, %r1495, %r1164;
$L__BB0_94:
	and.b32  	%r1166, %r1114, 128;
	setp.eq.s32 	%p56, %r1166, 0;
	@%p56 bra 	$L__BB0_96;
	ld.global.u32 	%r1167, [%rd11+140];
	xor.b32  	%r1491, %r1491, %r1167;
	ld.global.u32 	%r1168, [%rd11+144];
	xor.b32  	%r1492, %r1492, %r1168;
	ld.global.u32 	%r1169, [%rd11+148];
	xor.b32  	%r1493, %r1493, %r1169;
	ld.global.u32 	%r1170, [%rd11+152];
	xor.b32  	%r1494, %r1494, %r1170;
	ld.global.u32 	%r1171, [%rd11+156];
	xor.b32  	%r1495, %r1495, %r1171;
$L__BB0_96:
	and.b32  	%r1173, %r1114, 256;
	setp.eq.s32 	%p57, %r1173, 0;
	@%p57 bra 	$L__BB0_98;
	ld.global.u32 	%r1174, [%rd11+160];
	xor.b32  	%r1491, %r1491, %r1174;
	ld.global.u32 	%r1175, [%rd11+164];
	xor.b32  	%r1492, %r1492, %r1175;
	ld.global.u32 	%r1176, [%rd11+168];
	xor.b32  	%r1493, %r1493, %r1176;
	ld.global.u32 	%r1177, [%rd11+172];
	xor.b32  	%r1494, %r1494, %r1177;
	ld.global.u32 	%r1178, [%rd11+176];
	xor.b32  	%r1495, %r1495, %r1178;
$L__BB0_98:
	and.b32  	%r1180, %r1114, 512;
	setp.eq.s32 	%p58, %r1180, 0;
	@%p58 bra 	$L__BB0_100;
	ld.global.u32 	%r1181, [%rd11+180];
	xor.b32  	%r1491, %r1491, %r1181;
	ld.global.u32 	%r1182, [%rd11+184];
	xor.b32  	%r1492, %r1492, %r1182;
	ld.global.u32 	%r1183, [%rd11+188];
	xor.b32  	%r1493, %r1493, %r1183;
	ld.global.u32 	%r1184, [%rd11+192];
	xor.b32  	%r1494, %r1494, %r1184;
	ld.global.u32 	%r1185, [%rd11+196];
	xor.b32  	%r1495, %r1495, %r1185;
$L__BB0_100:
	and.b32  	%r1187, %r1114, 1024;
	setp.eq.s32 	%p59, %r1187, 0;
	@%p59 bra 	$L__BB0_102;
	ld.global.u32 	%r1188, [%rd11+200];
	xor.b32  	%r1491, %r1491, %r1188;
	ld.global.u32 	%r1189, [%rd11+204];
	xor.b32  	%r1492, %r1492, %r1189;
	ld.global.u32 	%r1190, [%rd11+208];
	xor.b32  	%r1493, %r1493, %r1190;
	ld.global.u32 	%r1191, [%rd11+212];
	xor.b32  	%r1494, %r1494, %r1191;
	ld.global.u32 	%r1192, [%rd11+216];
	xor.b32  	%r1495, %r1495, %r1192;
$L__BB0_102:
	and.b32  	%r1194, %r1114, 2048;
	setp.eq.s32 	%p60, %r1194, 0;
	@%p60 bra 	$L__BB0_104;
	ld.global.u32 	%r1195, [%rd11+220];
	xor.b32  	%r1491, %r1491, %r1195;
	ld.global.u32 	%r1196, [%rd11+224];
	xor.b32  	%r1492, %r1492, %r1196;
	ld.global.u32 	%r1197, [%rd11+228];
	xor.b32  	%r1493, %r1493, %r1197;
	ld.global.u32 	%r1198, [%rd11+232];
	xor.b32  	%r1494, %r1494, %r1198;
	ld.global.u32 	%r1199, [%rd11+236];
	xor.b32  	%r1495, %r1495, %r1199;
$L__BB0_104:
	and.b32  	%r1201, %r1114, 4096;
	setp.eq.s32 	%p61, %r1201, 0;
	@%p61 bra 	$L__BB0_106;
	ld.global.u32 	%r1202, [%rd11+240];
	xor.b32  	%r1491, %r1491, %r1202;
	ld.global.u32 	%r1203, [%rd11+244];
	xor.b32  	%r1492, %r1492, %r1203;
	ld.global.u32 	%r1204, [%rd11+248];
	xor.b32  	%r1493, %r1493, %r1204;
	ld.global.u32 	%r1205, [%rd11+252];
	xor.b32  	%r1494, %r1494, %r1205;
	ld.global.u32 	%r1206, [%rd11+256];
	xor.b32  	%r1495, %r1495, %r1206;
$L__BB0_106:
	and.b32  	%r1208, %r1114, 8192;
	setp.eq.s32 	%p62, %r1208, 0;
	@%p62 bra 	$L__BB0_108;
	ld.global.u32 	%r1209, [%rd11+260];
	xor.b32  	%r1491, %r1491, %r1209;
	ld.global.u32 	%r1210, [%rd11+264];
	xor.b32  	%r1492, %r1492, %r1210;
	ld.global.u32 	%r1211, [%rd11+268];
	xor.b32  	%r1493, %r1493, %r1211;
	ld.global.u32 	%r1212, [%rd11+272];
	xor.b32  	%r1494, %r1494, %r1212;
	ld.global.u32 	%r1213, [%rd11+276];
	xor.b32  	%r1495, %r1495, %r1213;
$L__BB0_108:
	and.b32  	%r1215, %r1114, 16384;
	setp.eq.s32 	%p63, %r1215, 0;
	@%p63 bra 	$L__BB0_110;
	ld.global.u32 	%r1216, [%rd11+280];
	xor.b32  	%r1491, %r1491, %r1216;
	ld.global.u32 	%r1217, [%rd11+284];
	xor.b32  	%r1492, %r1492, %r1217;
	ld.global.u32 	%r1218, [%rd11+288];
	xor.b32  	%r1493, %r1493, %r1218;
	ld.global.u32 	%r1219, [%rd11+292];
	xor.b32  	%r1494, %r1494, %r1219;
	ld.global.u32 	%r1220, [%rd11+296];
	xor.b32  	%r1495, %r1495, %r1220;
$L__BB0_110:
	and.b32  	%r1222, %r1114, 32768;
	setp.eq.s32 	%p64, %r1222, 0;
	@%p64 bra 	$L__BB0_112;
	ld.global.u32 	%r1223, [%rd11+300];
	xor.b32  	%r1491, %r1491, %r1223;
	ld.global.u32 	%r1224, [%rd11+304];
	xor.b32  	%r1492, %r1492, %r1224;
	ld.global.u32 	%r1225, [%rd11+308];
	xor.b32  	%r1493, %r1493, %r1225;
	ld.global.u32 	%r1226, [%rd11+312];
	xor.b32  	%r1494, %r1494, %r1226;
	ld.global.u32 	%r1227, [%rd11+316];
	xor.b32  	%r1495, %r1495, %r1227;
$L__BB0_112:
	add.s32 	%r1674, %r1674, 16;
	setp.ne.s32 	%p65, %r1674, 32;
	@%p65 bra 	$L__BB0_80;
	mad.lo.s32 	%r1228, %r1668, -31, %r374;
	add.s32 	%r1668, %r1228, 1;
	setp.ne.s32 	%p66, %r1668, 5;
	@%p66 bra 	$L__BB0_79;
	st.local.u32 	[%rd4+4], %r1491;
	st.local.v2.u32 	[%rd4+8], {%r1492, %r1493};
	st.local.v2.u32 	[%rd4+16], {%r1494, %r1495};
$L__BB0_115:
	shr.u64 	%rd442, %rd6, 2;
	add.s32 	%r1478, %r1478, 1;
	setp.gt.u64 	%p67, %rd6, 3;
	@%p67 bra 	$L__BB0_3;
$L__BB0_116:
	mov.b32 	%r1229, 0;
	st.local.v2.u32 	[%rd4+24], {%r1229, %r1229};
	st.local.u32 	[%rd4+32], %r1229;
	mov.b64 	%rd34, 0;
	st.local.u64 	[%rd4+40], %rd34;
	mul.lo.s32 	%r554, %r865, %r1;
	add.s32 	%r555, %r554, %r872;
	shl.b32 	%r556, %r555, 1;
	shr.u32 	%r1230, %r1491, 2;
	xor.b32  	%r1231, %r1230, %r1491;
	shl.b32 	%r1232, %r1495, 4;
	shl.b32 	%r1233, %r1231, 1;
	xor.b32  	%r1234, %r1233, %r1232;
	xor.b32  	%r1235, %r1234, %r1231;
	xor.b32  	%r1785, %r1235, %r1495;
	add.s32 	%r1236, %r3, %r1785;
	add.s32 	%r1237, %r1236, 362437;
	cvt.rn.f32.u32 	%f114, %r1237;
	fma.rn.f32 	%f115, %f114, 0f2F800000, 0f2F000000;
	cvt.rn.f32.u32 	%f116, %r865;
	mul.f32 	%f117, %f115, %f116;
	cvt.rzi.s32.f32 	%r1238, %f117;
	rem.s32 	%r1239, %r1238, %r865;
	shr.u32 	%r1240, %r1492, 2;
	xor.b32  	%r1241, %r1240, %r1492;
	st.local.v2.u32 	[%rd4+8], {%r1494, %r1495};
	shl.b32 	%r1242, %r1785, 4;
	shl.b32 	%r1243, %r1241, 1;
	xor.b32  	%r1244, %r1243, %r1242;
	xor.b32  	%r1245, %r1244, %r1241;
	xor.b32  	%r1784, %r1245, %r1785;
	st.local.v2.u32 	[%rd4+16], {%r1785, %r1784};
	add.s32 	%r1783, %r3, 724874;
	st.local.v2.u32 	[%rd4], {%r1783, %r1493};
	add.s32 	%r1246, %r1784, %r1783;
	cvt.rn.f32.u32 	%f118, %r1246;
	fma.rn.f32 	%f119, %f118, 0f2F800000, 0f2F000000;
	cvt.rn.f32.s32 	%f120, %r858;
	mul.f32 	%f121, %f119, %f120;
	cvt.rzi.s32.f32 	%r1247, %f121;
	rem.s32 	%r1248, %r1247, %r858;
	sub.s32 	%r1249, %r1239, %r872;
	mul.wide.s32 	%rd35, %r556, 4;
	add.s64 	%rd13, %rd3, %rd35;
	st.global.u32 	[%rd13], %r1249;
	sub.s32 	%r1250, %r1248, %r1;
	st.global.u32 	[%rd13+4], %r1250;
	mad.lo.s32 	%r1768, %r1248, %r865, %r1239;
	mul.lo.s32 	%r561, %r865, %r858;
	setp.lt.s32 	%p68, %r860, 1;
	mov.f32 	%f773, 0f00000000;
	@%p68 bra 	$L__BB0_128;
	add.s32 	%r1251, %r860, -1;
	and.b32  	%r562, %r860, 7;
	setp.lt.u32 	%p69, %r1251, 7;
	mov.f32 	%f773, 0f00000000;
	mov.u32 	%r1769, %r555;
	@%p69 bra 	$L__BB0_120;
	and.b32  	%r563, %r860, 2147483640;
	mov.b32 	%r1767, 0;
	mov.f32 	%f773, 0f00000000;
	mul.wide.s32 	%rd40, %r561, 4;
	shl.b32 	%r1253, %r561, 3;
	mov.u32 	%r1769, %r555;
$L__BB0_119:
	.pragma "nounroll";
	mul.wide.s32 	%rd36, %r1769, 4;
	add.s64 	%rd37, %rd2, %rd36;
	ld.global.f32 	%f125, [%rd37];
	mul.wide.s32 	%rd38, %r1768, 4;
	add.s64 	%rd39, %rd1, %rd38;
	ld.global.f32 	%f126, [%rd39];
	sub.f32 	%f127, %f125, %f126;
	fma.rn.f32 	%f128, %f127, %f127, %f773;
	add.s64 	%rd41, %rd37, %rd40;
	ld.global.f32 	%f129, [%rd41];
	add.s64 	%rd42, %rd39, %rd40;
	ld.global.f32 	%f130, [%rd42];
	sub.f32 	%f131, %f129, %f130;
	fma.rn.f32 	%f132, %f131, %f131, %f128;
	add.s64 	%rd43, %rd41, %rd40;
	ld.global.f32 	%f133, [%rd43];
	add.s64 	%rd44, %rd42, %rd40;
	ld.global.f32 	%f134, [%rd44];
	sub.f32 	%f135, %f133, %f134;
	fma.rn.f32 	%f136, %f135, %f135, %f132;
	add.s64 	%rd45, %rd43, %rd40;
	ld.global.f32 	%f137, [%rd45];
	add.s64 	%rd46, %rd44, %rd40;
	ld.global.f32 	%f138, [%rd46];
	sub.f32 	%f139, %f137, %f138;
	fma.rn.f32 	%f140, %f139, %f139, %f136;
	add.s64 	%rd47, %rd45, %rd40;
	ld.global.f32 	%f141, [%rd47];
	add.s64 	%rd48, %rd46, %rd40;
	ld.global.f32 	%f142, [%rd48];
	sub.f32 	%f143, %f141, %f142;
	fma.rn.f32 	%f144, %f143, %f143, %f140;
	add.s64 	%rd49, %rd47, %rd40;
	ld.global.f32 	%f145, [%rd49];
	add.s64 	%rd50, %rd48, %rd40;
	ld.global.f32 	%f146, [%rd50];
	sub.f32 	%f147, %f145, %f146;
	fma.rn.f32 	%f148, %f147, %f147, %f144;
	add.s64 	%rd51, %rd49, %rd40;
	ld.global.f32 	%f149, [%rd51];
	add.s64 	%rd52, %rd50, %rd40;
	ld.global.f32 	%f150, [%rd52];
	sub.f32 	%f151, %f149, %f150;
	fma.rn.f32 	%f152, %f151, %f151, %f148;
	add.s64 	%rd53, %rd51, %rd40;
	ld.global.f32 	%f153, [%rd53];
	add.s64 	%rd54, %rd52, %rd40;
	ld.global.f32 	%f154, [%rd54];
	sub.f32 	%f155, %f153, %f154;
	fma.rn.f32 	%f773, %f155, %f155, %f152;
	add.s32 	%r1769, %r1253, %r1769;
	add.s32 	%r1768, %r1253, %r1768;
	add.s32 	%r1767, %r1767, 8;
	setp.ne.s32 	%p70, %r1767, %r563;
	@%p70 bra 	$L__BB0_119;
$L__BB0_120:
	setp.eq.s32 	%p71, %r562, 0;
	@%p71 bra 	$L__BB0_128;
	and.b32  	%r572, %r860, 3;
	setp.lt.u32 	%p72, %r562, 4;
	@%p72 bra 	$L__BB0_123;
	mul.wide.s32 	%rd55, %r1769, 4;
	add.s64 	%rd56, %rd2, %rd55;
	ld.global.f32 	%f157, [%rd56];
	mul.wide.s32 	%rd57, %r1768, 4;
	add.s64 	%rd58, %rd1, %rd57;
	ld.global.f32 	%f158, [%rd58];
	sub.f32 	%f159, %f157, %f158;
	fma.rn.f32 	%f160, %f159, %f159, %f773;
	mul.wide.s32 	%rd59, %r561, 4;
	add.s64 	%rd60, %rd56, %rd59;
	ld.global.f32 	%f161, [%rd60];
	add.s64 	%rd61, %rd58, %rd59;
	ld.global.f32 	%f162, [%rd61];
	sub.f32 	%f163, %f161, %f162;
	fma.rn.f32 	%f164, %f163, %f163, %f160;
	add.s64 	%rd62, %rd60, %rd59;
	ld.global.f32 	%f165, [%rd62];
	add.s64 	%rd63, %rd61, %rd59;
	ld.global.f32 	%f166, [%rd63];
	sub.f32 	%f167, %f165, %f166;
	fma.rn.f32 	%f168, %f167, %f167, %f164;
	add.s64 	%rd64, %rd62, %rd59;
	ld.global.f32 	%f169, [%rd64];
	add.s64 	%rd65, %rd63, %rd59;
	ld.global.f32 	%f170, [%rd65];
	sub.f32 	%f171, %f169, %f170;
	fma.rn.f32 	%f773, %f171, %f171, %f168;
	shl.b32 	%r1254, %r561, 2;
	add.s32 	%r1769, %r1254, %r1769;
	add.s32 	%r1768, %r1254, %r1768;
$L__BB0_123:
	setp.eq.s32 	%p73, %r572, 0;
	@%p73 bra 	$L__BB0_128;
	setp.eq.s32 	%p74, %r572, 1;
	@%p74 bra 	$L__BB0_126;
	mul.wide.s32 	%rd66, %r1769, 4;
	add.s64 	%rd67, %rd2, %rd66;
	ld.global.f32 	%f173, [%rd67];
	mul.wide.s32 	%rd68, %r1768, 4;
	add.s64 	%rd69, %rd1, %rd68;
	ld.global.f32 	%f174, [%rd69];
	sub.f32 	%f175, %f173, %f174;
	fma.rn.f32 	%f176, %f175, %f175, %f773;
	mul.wide.s32 	%rd70, %r561, 4;
	add.s64 	%rd71, %rd67, %rd70;
	ld.global.f32 	%f177, [%rd71];
	add.s64 	%rd72, %rd69, %rd70;
	ld.global.f32 	%f178, [%rd72];
	sub.f32 	%f179, %f177, %f178;
	fma.rn.f32 	%f773, %f179, %f179, %f176;
	shl.b32 	%r1255, %r561, 1;
	add.s32 	%r1769, %r1769, %r1255;
	add.s32 	%r1768, %r1768, %r1255;
$L__BB0_126:
	and.b32  	%r1256, %r860, 1;
	setp.eq.b32 	%p75, %r1256, 1;
	not.pred 	%p76, %p75;
	@%p76 bra 	$L__BB0_128;
	mul.wide.s32 	%rd73, %r1769, 4;
	add.s64 	%rd74, %rd2, %rd73;
	ld.global.f32 	%f180, [%rd74];
	mul.wide.s32 	%rd75, %r1768, 4;
	add.s64 	%rd76, %rd1, %rd75;
	ld.global.f32 	%f181, [%rd76];
	sub.f32 	%f182, %f180, %f181;
	fma.rn.f32 	%f773, %f182, %f182, %f773;
$L__BB0_128:
	ld.param.u64 	%rd439, [_temporal_motion_propagation_cuda_param_4];
	ld.param.u64 	%rd437, [_temporal_motion_propagation_cuda_param_3];
	setp.lt.s32 	%p77, %r860, 1;
	cvta.to.global.u64 	%rd77, %rd439;
	mul.wide.s32 	%rd78, %r555, 4;
	add.s64 	%rd14, %rd77, %rd78;
	st.global.f32 	[%rd14], %f773;
	cvta.to.global.u64 	%rd79, %rd437;
	add.s64 	%rd81, %rd79, %rd35;
	ld.global.u32 	%r581, [%rd81];
	add.s32 	%r582, %r581, %r872;
	ld.global.u32 	%r583, [%rd81+4];
	add.s32 	%r584, %r583, %r1;
	mad.lo.s32 	%r1777, %r584, %r865, %r582;
	mov.f32 	%f781, 0f00000000;
	@%p77 bra 	$L__BB0_140;
	add.s32 	%r1257, %r860, -1;
	setp.lt.u32 	%p78, %r1257, 7;
	mov.f32 	%f781, 0f00000000;
	mov.u32 	%r1778, %r555;
	@%p78 bra 	$L__BB0_132;
	mov.b32 	%r1776, 0;
	mov.f32 	%f781, 0f00000000;
	mul.wide.s32 	%rd86, %r561, 4;
	shl.b32 	%r1259, %r561, 3;
	and.b32  	%r1260, %r860, 2147483640;
	mov.u32 	%r1778, %r555;
$L__BB0_131:
	.pragma "nounroll";
	mul.wide.s32 	%rd82, %r1778, 4;
	add.s64 	%rd83, %rd2, %rd82;
	ld.global.f32 	%f187, [%rd83];
	mul.wide.s32 	%rd84, %r1777, 4;
	add.s64 	%rd85, %rd1, %rd84;
	ld.global.f32 	%f188, [%rd85];
	sub.f32 	%f189, %f187, %f188;
	fma.rn.f32 	%f190, %f189, %f189, %f781;
	add.s64 	%rd87, %rd83, %rd86;
	ld.global.f32 	%f191, [%rd87];
	add.s64 	%rd88, %rd85, %rd86;
	ld.global.f32 	%f192, [%rd88];
	sub.f32 	%f193, %f191, %f192;
	fma.rn.f32 	%f194, %f193, %f193, %f190;
	add.s64 	%rd89, %rd87, %rd86;
	ld.global.f32 	%f195, [%rd89];
	add.s64 	%rd90, %rd88, %rd86;
	ld.global.f32 	%f196, [%rd90];
	sub.f32 	%f197, %f195, %f196;
	fma.rn.f32 	%f198, %f197, %f197, %f194;
	add.s64 	%rd91, %rd89, %rd86;
	ld.global.f32 	%f199, [%rd91];
	add.s64 	%rd92, %rd90, %rd86;
	ld.global.f32 	%f200, [%rd92];
	sub.f32 	%f201, %f199, %f200;
	fma.rn.f32 	%f202, %f201, %f201, %f198;
	add.s64 	%rd93, %rd91, %rd86;
	ld.global.f32 	%f203, [%rd93];
	add.s64 	%rd94, %rd92, %rd86;
	ld.global.f32 	%f204, [%rd94];
	sub.f32 	%f205, %f203, %f204;
	fma.rn.f32 	%f206, %f205, %f205, %f202;
	add.s64 	%rd95, %rd93, %rd86;
	ld.global.f32 	%f207, [%rd95];
	add.s64 	%rd96, %rd94, %rd86;
	ld.global.f32 	%f208, [%rd96];
	sub.f32 	%f209, %f207, %f208;
	fma.rn.f32 	%f210, %f209, %f209, %f206;
	add.s64 	%rd97, %rd95, %rd86;
	ld.global.f32 	%f211, [%rd97];
	add.s64 	%rd98, %rd96, %rd86;
	ld.global.f32 	%f212, [%rd98];
	sub.f32 	%f213, %f211, %f212;
	fma.rn.f32 	%f214, %f213, %f213, %f210;
	add.s64 	%rd99, %rd97, %rd86;
	ld.global.f32 	%f215, [%rd99];
	add.s64 	%rd100, %rd98, %rd86;
	ld.global.f32 	%f216, [%rd100];
	sub.f32 	%f217, %f215, %f216;
	fma.rn.f32 	%f781, %f217, %f217, %f214;
	add.s32 	%r1778, %r1259, %r1778;
	add.s32 	%r1777, %r1259, %r1777;
	add.s32 	%r1776, %r1776, 8;
	setp.ne.s32 	%p79, %r1776, %r1260;
	@%p79 bra 	$L__BB0_131;
$L__BB0_132:
	and.b32  	%r594, %r860, 7;
	setp.eq.s32 	%p80, %r594, 0;
	@%p80 bra 	$L__BB0_140;
	setp.lt.u32 	%p81, %r594, 4;
	@%p81 bra 	$L__BB0_135;
	mul.wide.s32 	%rd101, %r1778, 4;
	add.s64 	%rd102, %rd2, %rd101;
	ld.global.f32 	%f219, [%rd102];
	mul.wide.s32 	%rd103, %r1777, 4;
	add.s64 	%rd104, %rd1, %rd103;
	ld.global.f32 	%f220, [%rd104];
	sub.f32 	%f221, %f219, %f220;
	fma.rn.f32 	%f222, %f221, %f221, %f781;
	mul.wide.s32 	%rd105, %r561, 4;
	add.s64 	%rd106, %rd102, %rd105;
	ld.global.f32 	%f223, [%rd106];
	add.s64 	%rd107, %rd104, %rd105;
	ld.global.f32 	%f224, [%rd107];
	sub.f32 	%f225, %f223, %f224;
	fma.rn.f32 	%f226, %f225, %f225, %f222;
	add.s64 	%rd108, %rd106, %rd105;
	ld.global.f32 	%f227, [%rd108];
	add.s64 	%rd109, %rd107, %rd105;
	ld.global.f32 	%f228, [%rd109];
	sub.f32 	%f229, %f227, %f228;
	fma.rn.f32 	%f230, %f229, %f229, %f226;
	add.s64 	%rd110, %rd108, %rd105;
	ld.global.f32 	%f231, [%rd110];
	add.s64 	%rd111, %rd109, %rd105;
	ld.global.f32 	%f232, [%rd111];
	sub.f32 	%f233, %f231, %f232;
	fma.rn.f32 	%f781, %f233, %f233, %f230;
	shl.b32 	%r1261, %r561, 2;
	add.s32 	%r1778, %r1261, %r1778;
	add.s32 	%r1777, %r1261, %r1777;
$L__BB0_135:
	and.b32  	%r599, %r860, 3;
	setp.eq.s32 	%p82, %r599, 0;
	@%p82 bra 	$L__BB0_140;
	setp.eq.s32 	%p83, %r599, 1;
	@%p83 bra 	$L__BB0_138;
	mul.wide.s32 	%rd112, %r1778, 4;
	add.s64 	%rd113, %rd2, %rd112;
	ld.global.f32 	%f235, [%rd113];
	mul.wide.s32 	%rd114, %r1777, 4;
	add.s64 	%rd115, %rd1, %rd114;
	ld.global.f32 	%f236, [%rd115];
	sub.f32 	%f237, %f235, %f236;
	fma.rn.f32 	%f238, %f237, %f237, %f781;
	mul.wide.s32 	%rd116, %r561, 4;
	add.s64 	%rd117, %rd113, %rd116;
	ld.global.f32 	%f239, [%rd117];
	add.s64 	%rd118, %rd115, %rd116;
	ld.global.f32 	%f240, [%rd118];
	sub.f32 	%f241, %f239, %f240;
	fma.rn.f32 	%f781, %f241, %f241, %f238;
	shl.b32 	%r1262, %r561, 1;
	add.s32 	%r1778, %r1778, %r1262;
	add.s32 	%r1777, %r1777, %r1262;
$L__BB0_138:
	and.b32  	%r1263, %r860, 1;
	setp.eq.b32 	%p84, %r1263, 1;
	not.pred 	%p85, %p84;
	@%p85 bra 	$L__BB0_140;
	mul.wide.s32 	%rd119, %r1778, 4;
	add.s64 	%rd120, %rd2, %rd119;
	ld.global.f32 	%f242, [%rd120];
	mul.wide.s32 	%rd121, %r1777, 4;
	add.s64 	%rd122, %rd1, %rd121;
	ld.global.f32 	%f243, [%rd122];
	sub.f32 	%f244, %f242, %f243;
	fma.rn.f32 	%f781, %f244, %f244, %f781;
$L__BB0_140:
	setp.leu.f32 	%p86, %f773, %f781;
	@%p86 bra 	$L__BB0_142;
	st.global.f32 	[%rd14], %f781;
	st.global.u32 	[%rd13], %r581;
	st.global.u32 	[%rd13+4], %r583;
$L__BB0_142:
	ld.param.u32 	%r1461, [_temporal_motion_propagation_cuda_param_8];
	setp.lt.s32 	%p87, %r1461, 1;
	@%p87 bra 	$L__BB0_164;
	ld.param.u32 	%r1465, [_temporal_motion_propagation_cuda_param_9];
	sub.s32 	%r1265, %r582, %r1465;
	max.s32 	%r604, %r1265, 0;
	add.s32 	%r1266, %r1465, 1;
	add.s32 	%r1267, %r1266, %r582;
	add.s32 	%r1268, %r865, -1;
	min.s32 	%r1269, %r1267, %r1268;
	sub.s32 	%r605, %r1269, %r604;
	sub.s32 	%r1270, %r584, %r1465;
	max.s32 	%r606, %r1270, 0;
	add.s32 	%r1271, %r1266, %r584;
	add.s32 	%r1272, %r858, -1;
	min.s32 	%r1273, %r1271, %r1272;
	sub.s32 	%r607, %r1273, %r606;
	mov.b32 	%r1789, 0;
	mul.wide.s32 	%rd157, %r561, 4;
$L__BB0_144:
	ld.param.u32 	%r1466, [_temporal_motion_propagation_cuda_param_9];
	shr.u32 	%r1274, %r1493, 2;
	xor.b32  	%r1275, %r1274, %r1493;
	shl.b32 	%r1276, %r1784, 4;
	shl.b32 	%r1277, %r1275, 1;
	xor.b32  	%r1278, %r1277, %r1276;
	xor.b32  	%r1279, %r1278, %r1275;
	xor.b32  	%r615, %r1279, %r1784;
	add.s32 	%r1280, %r1783, %r615;
	add.s32 	%r1281, %r1280, 362437;
	shr.u32 	%r1282, %r1494, 2;
	xor.b32  	%r1283, %r1282, %r1494;
	shl.b32 	%r1284, %r615, 4;
	shl.b32 	%r1285, %r1283, 1;
	xor.b32  	%r1286, %r1285, %r1284;
	xor.b32  	%r1287, %r1286, %r1283;
	xor.b32  	%r616, %r1287, %r615;
	add.s32 	%r1797, %r1783, 724874;
	add.s32 	%r1288, %r616, %r1797;
	cvt.rn.f32.u32 	%f245, %r1281;
	fma.rn.f32 	%f246, %f245, 0f2F800000, 0f2F000000;
	cvt.rn.f32.u32 	%f247, %r1288;
	fma.rn.f32 	%f248, %f247, 0f30C90FDB, 0f30490FDB;
	setp.lt.f32 	%p88, %f246, 0f00800000;
	mul.f32 	%f249, %f246, 0f4B000000;
	selp.f32 	%f250, %f249, %f246, %p88;
	selp.f32 	%f251, 0fC1B80000, 0f00000000, %p88;
	mov.b32 	%r1289, %f250;
	add.s32 	%r1290, %r1289, -1059760811;
	and.b32  	%r1291, %r1290, -8388608;
	sub.s32 	%r1292, %r1289, %r1291;
	mov.b32 	%f252, %r1292;
	cvt.rn.f32.s32 	%f253, %r1291;
	fma.rn.f32 	%f254, %f253, 0f34000000, %f251;
	add.f32 	%f255, %f252, 0fBF800000;
	fma.rn.f32 	%f256, %f255, 0fBE055027, 0f3E1039F6;
	fma.rn.f32 	%f257, %f256, %f255, 0fBDF8CDCC;
	fma.rn.f32 	%f258, %f257, %f255, 0f3E0F2955;
	fma.rn.f32 	%f259, %f258, %f255, 0fBE2AD8B9;
	fma.rn.f32 	%f260, %f259, %f255, 0f3E4CED0B;
	fma.rn.f32 	%f261, %f260, %f255, 0fBE7FFF22;
	fma.rn.f32 	%f262, %f261, %f255, 0f3EAAAA78;
	fma.rn.f32 	%f263, %f262, %f255, 0fBF000000;
	mul.f32 	%f264, %f255, %f263;
	fma.rn.f32 	%f265, %f264, %f255, %f255;
	fma.rn.f32 	%f266, %f254, 0f3F317218, %f265;
	setp.gt.u32 	%p89, %r1289, 2139095039;
	fma.rn.f32 	%f267, %f250, 0f7F800000, 0f7F800000;
	selp.f32 	%f268, %f267, %f266, %p89;
	setp.eq.f32 	%p90, %f250, 0f00000000;
	mul.f32 	%f269, %f268, 0fC0000000;
	selp.f32 	%f270, 0f7F800000, %f269, %p90;
	sqrt.rn.f32 	%f271, %f270;
	sin.approx.f32 	%f272, %f248;
	cos.approx.f32 	%f273, %f248;
	mul.f32 	%f274, %f271, %f272;
	mul.f32 	%f25, %f271, %f273;
	cvt.rn.f32.s32 	%f26, %r1466;
	mul.f32 	%f275, %f274, %f26;
	cvt.rzi.s32.f32 	%r1293, %f275;
	add.s32 	%r1796, %r1293, %r582;
	setp.gt.s32 	%p91, %r1796, -1;
	setp.lt.s32 	%p92, %r1796, %r865;
	and.pred  	%p93, %p91, %p92;
	mov.u32 	%r1791, %r616;
	mov.u32 	%r1792, %r615;
	mov.u32 	%r1793, %r1784;
	mov.u32 	%r1794, %r1785;
	@%p93 bra 	$L__BB0_146;
	shr.u32 	%r1294, %r1495, 2;
	xor.b32  	%r1295, %r1294, %r1495;
	shl.b32 	%r1296, %r616, 4;
	shl.b32 	%r1297, %r1295, 1;
	xor.b32  	%r1298, %r1297, %r1296;
	xor.b32  	%r1299, %r1298, %r1295;
	xor.b32  	%r1791, %r1299, %r616;
	add.s32 	%r1797, %r1783, 1087311;
	add.s32 	%r1300, %r1791, %r1797;
	cvt.rn.f32.u32 	%f276, %r1300;
	fma.rn.f32 	%f277, %f276, 0f2F800000, 0f2F000000;
	cvt.rn.f32.s32 	%f278, %r605;
	mul.f32 	%f279, %f277, %f278;
	cvt.rzi.s32.f32 	%r1301, %f279;
	rem.s32 	%r1302, %r1301, %r605;
	add.s32 	%r1796, %r1302, %r604;
	mov.u32 	%r1792, %r616;
	mov.u32 	%r1793, %r615;
	mov.u32 	%r1794, %r1784;
	mov.u32 	%r1495, %r1785;
$L__BB0_146:
	mul.f32 	%f280, %f25, %f26;
	cvt.rzi.s32.f32 	%r1303, %f280;
	add.s32 	%r1803, %r1303, %r584;
	setp.gt.s32 	%p94, %r1803, -1;
	setp.lt.s32 	%p95, %r1803, %r858;
	and.pred  	%p96, %p94, %p95;
	mov.u32 	%r1784, %r1791;
	mov.u32 	%r1785, %r1792;
	mov.u32 	%r1800, %r1793;
	mov.u32 	%r1494, %r1794;
	@%p96 bra 	$L__BB0_148;
	shr.u32 	%r1304, %r1495, 2;
	xor.b32  	%r1305, %r1304, %r1495;
	shl.b32 	%r1306, %r1791, 4;
	shl.b32 	%r1307, %r1305, 1;
	xor.b32  	%r1308, %r1307, %r1306;
	xor.b32  	%r1309, %r1308, %r1305;
	xor.b32  	%r1784, %r1309, %r1791;
	add.s32 	%r1797, %r1797, 362437;
	add.s32 	%r1310, %r1784, %r1797;
	cvt.rn.f32.u32 	%f281, %r1310;
	fma.rn.f32 	%f282, %f281, 0f2F800000, 0f2F000000;
	cvt.rn.f32.s32 	%f283, %r607;
	mul.f32 	%f284, %f282, %f283;
	cvt.rzi.s32.f32 	%r1311, %f284;
	rem.s32 	%r1312, %r1311, %r607;
	add.s32 	%r1803, %r1312, %r606;
	mov.u32 	%r1785, %r1791;
	mov.u32 	%r1800, %r1792;
	mov.u32 	%r1494, %r1793;
	mov.u32 	%r1495, %r1794;
$L__BB0_148:
	mov.u32 	%r1493, %r1495;
	setp.lt.s32 	%p97, %r860, 1;
	mad.lo.s32 	%r1807, %r1803, %r865, %r1796;
	mov.f32 	%f789, 0f00000000;
	@%p97 bra 	$L__BB0_160;
	add.s32 	%r1313, %r860, -1;
	setp.lt.u32 	%p98, %r1313, 7;
	mov.f32 	%f789, 0f00000000;
	mov.u32 	%r1808, %r555;
	@%p98 bra 	$L__BB0_152;
	mov.b32 	%r1806, 0;
	mov.f32 	%f789, 0f00000000;
	mov.u32 	%r1808, %r555;
$L__BB0_151:
	.pragma "nounroll";
	mul.wide.s32 	%rd123, %r1808, 4;
	add.s64 	%rd124, %rd2, %rd123;
	ld.global.f32 	%f289, [%rd124];
	mul.wide.s32 	%rd125, %r1807, 4;
	add.s64 	%rd126, %rd1, %rd125;
	ld.global.f32 	%f290, [%rd126];
	sub.f32 	%f291, %f289, %f290;
	fma.rn.f32 	%f292, %f291, %f291, %f789;
	mul.wide.s32 	%rd127, %r561, 4;
	add.s64 	%rd128, %rd124, %rd127;
	ld.global.f32 	%f293, [%rd128];
	add.s64 	%rd129, %rd126, %rd127;
	ld.global.f32 	%f294, [%rd129];
	sub.f32 	%f295, %f293, %f294;
	fma.rn.f32 	%f296, %f295, %f295, %f292;
	add.s64 	%rd130, %rd128, %rd127;
	ld.global.f32 	%f297, [%rd130];
	add.s64 	%rd131, %rd129, %rd127;
	ld.global.f32 	%f298, [%rd131];
	sub.f32 	%f299, %f297, %f298;
	fma.rn.f32 	%f300, %f299, %f299, %f296;
	add.s64 	%rd132, %rd130, %rd127;
	ld.global.f32 	%f301, [%rd132];
	add.s64 	%rd133, %rd131, %rd127;
	ld.global.f32 	%f302, [%rd133];
	sub.f32 	%f303, %f301, %f302;
	fma.rn.f32 	%f304, %f303, %f303, %f300;
	add.s64 	%rd134, %rd132, %rd127;
	ld.global.f32 	%f305, [%rd134];
	add.s64 	%rd135, %rd133, %rd127;
	ld.global.f32 	%f306, [%rd135];
	sub.f32 	%f307, %f305, %f306;
	fma.rn.f32 	%f308, %f307, %f307, %f304;
	add.s64 	%rd136, %rd134, %rd127;
	ld.global.f32 	%f309, [%rd136];
	add.s64 	%rd137, %rd135, %rd127;
	ld.global.f32 	%f310, [%rd137];
	sub.f32 	%f311, %f309, %f310;
	fma.rn.f32 	%f312, %f311, %f311, %f308;
	add.s64 	%rd138, %rd136, %rd127;
	ld.global.f32 	%f313, [%rd138];
	add.s64 	%rd139, %rd137, %rd127;
	ld.global.f32 	%f314, [%rd139];
	sub.f32 	%f315, %f313, %f314;
	fma.rn.f32 	%f316, %f315, %f315, %f312;
	add.s64 	%rd140, %rd138, %rd127;
	ld.global.f32 	%f317, [%rd140];
	add.s64 	%rd141, %rd139, %rd127;
	ld.global.f32 	%f318, [%rd141];
	sub.f32 	%f319, %f317, %f318;
	fma.rn.f32 	%f789, %f319, %f319, %f316;
	shl.b32 	%r1315, %r561, 3;
	add.s32 	%r1808, %r1315, %r1808;
	add.s32 	%r1807, %r1315, %r1807;
	add.s32 	%r1806, %r1806, 8;
	and.b32  	%r1316, %r860, 2147483640;
	setp.ne.s32 	%p99, %r1806, %r1316;
	@%p99 bra 	$L__BB0_151;
$L__BB0_152:
	and.b32  	%r649, %r860, 7;
	setp.eq.s32 	%p100, %r649, 0;
	@%p100 bra 	$L__BB0_160;
	add.s32 	%r1317, %r649, -1;
	setp.lt.u32 	%p101, %r1317, 3;
	@%p101 bra 	$L__BB0_155;
	mul.wide.s32 	%rd142, %r1808, 4;
	add.s64 	%rd143, %rd2, %rd142;
	ld.global.f32 	%f321, [%rd143];
	mul.wide.s32 	%rd144, %r1807, 4;
	add.s64 	%rd145, %rd1, %rd144;
	ld.global.f32 	%f322, [%rd145];
	sub.f32 	%f323, %f321, %f322;
	fma.rn.f32 	%f324, %f323, %f323, %f789;
	add.s64 	%rd147, %rd143, %rd157;
	ld.global.f32 	%f325, [%rd147];
	add.s64 	%rd148, %rd145, %rd157;
	ld.global.f32 	%f326, [%rd148];
	sub.f32 	%f327, %f325, %f326;
	fma.rn.f32 	%f328, %f327, %f327, %f324;
	add.s64 	%rd149, %rd147, %rd157;
	ld.global.f32 	%f329, [%rd149];
	add.s64 	%rd150, %rd148, %rd157;
	ld.global.f32 	%f330, [%rd150];
	sub.f32 	%f331, %f329, %f330;
	fma.rn.f32 	%f332, %f331, %f331, %f328;
	add.s64 	%rd151, %rd149, %rd157;
	ld.global.f32 	%f333, [%rd151];
	add.s64 	%rd152, %rd150, %rd157;
	ld.global.f32 	%f334, [%rd152];
	sub.f32 	%f335, %f333, %f334;
	fma.rn.f32 	%f789, %f335, %f335, %f332;
	shl.b32 	%r1318, %r561, 2;
	add.s32 	%r1808, %r1318, %r1808;
	add.s32 	%r1807, %r1318, %r1807;
$L__BB0_155:
	and.b32  	%r1319, %r860, 3;
	setp.eq.s32 	%p102, %r1319, 0;
	@%p102 bra 	$L__BB0_160;
	setp.eq.s32 	%p103, %r1319, 1;
	@%p103 bra 	$L__BB0_158;
	mul.wide.s32 	%rd153, %r1808, 4;
	add.s64 	%rd154, %rd2, %rd153;
	ld.global.f32 	%f337, [%rd154];
	mul.wide.s32 	%rd155, %r1807, 4;
	add.s64 	%rd156, %rd1, %rd155;
	ld.global.f32 	%f338, [%rd156];
	sub.f32 	%f339, %f337, %f338;
	fma.rn.f32 	%f340, %f339, %f339, %f789;
	add.s64 	%rd158, %rd154, %rd157;
	ld.global.f32 	%f341, [%rd158];
	add.s64 	%rd159, %rd156, %rd157;
	ld.global.f32 	%f342, [%rd159];
	sub.f32 	%f343, %f341, %f342;
	fma.rn.f32 	%f789, %f343, %f343, %f340;
	shl.b32 	%r1320, %r561, 1;
	add.s32 	%r1808, %r1808, %r1320;
	add.s32 	%r1807, %r1807, %r1320;
$L__BB0_158:
	and.b32  	%r1321, %r860, 1;
	setp.eq.b32 	%p104, %r1321, 1;
	not.pred 	%p105, %p104;
	@%p105 bra 	$L__BB0_160;
	mul.wide.s32 	%rd160, %r1808, 4;
	add.s64 	%rd161, %rd2, %rd160;
	ld.global.f32 	%f344, [%rd161];
	mul.wide.s32 	%rd162, %r1807, 4;
	add.s64 	%rd163, %rd1, %rd162;
	ld.global.f32 	%f345, [%rd163];
	sub.f32 	%f346, %f344, %f345;
	fma.rn.f32 	%f789, %f346, %f346, %f789;
$L__BB0_160:
	ld.global.f32 	%f347, [%rd14];
	setp.leu.f32 	%p106, %f347, %f789;
	@%p106 bra 	$L__BB0_162;
	st.global.f32 	[%rd14], %f789;
	sub.s32 	%r1322, %r1796, %r872;
	st.global.u32 	[%rd13], %r1322;
	sub.s32 	%r1323, %r1803, %r1;
	st.global.u32 	[%rd13+4], %r1323;
$L__BB0_162:
	ld.param.u32 	%r1462, [_temporal_motion_propagation_cuda_param_8];
	add.s32 	%r1789, %r1789, 1;
	setp.ne.s32 	%p107, %r1789, %r1462;
	mov.u32 	%r1783, %r1797;
	mov.u32 	%r1495, %r1800;
	@%p107 bra 	$L__BB0_144;
	mov.b32 	%r1324, 0;
	st.local.u32 	[%rd4+24], %r1324;
	st.local.v2.u32 	[%rd4+8], {%r1494, %r1800};
	st.local.v2.u32 	[%rd4+16], {%r1785, %r1784};
	st.local.v2.u32 	[%rd4], {%r1797, %r1493};
	st.local.f32 	[%rd4+32], %f25;
	mov.u32 	%r1783, %r1797;
	mov.u32 	%r1495, %r1800;
$L__BB0_164:
	ld.param.u64 	%rd438, [_temporal_motion_propagation_cuda_param_3];
	setp.lt.s32 	%p108, %r860, 1;
	bar.sync 	0;
	cvta.to.global.u64 	%rd164, %rd438;
	shl.b32 	%r1325, %r555, 1;
	mul.wide.s32 	%rd165, %r1325, 4;
	add.s64 	%rd166, %rd164, %rd165;
	ld.global.u32 	%r1326, [%rd166];
	sub.s32 	%r1327, %r872, %r1326;
	max.s32 	%r1328, %r1327, 0;
	add.s32 	%r665, %r865, -1;
	min.s32 	%r666, %r1328, %r665;
	ld.global.u32 	%r1329, [%rd166+4];
	sub.s32 	%r1330, %r1, %r1329;
	max.s32 	%r1331, %r1330, 0;
	add.s32 	%r667, %r858, -1;
	min.s32 	%r668, %r1331, %r667;
	mad.lo.s32 	%r669, %r668, %r865, %r666;
	mov.f32 	%f797, 0f00000000;
	@%p108 bra 	$L__BB0_176;
	add.s32 	%r1332, %r860, -1;
	setp.lt.u32 	%p109, %r1332, 7;
	mov.f32 	%f797, 0f00000000;
	mov.u32 	%r1822, %r555;
	mov.u32 	%r1823, %r669;
	@%p109 bra 	$L__BB0_168;
	mov.b32 	%r1821, 0;
	mov.f32 	%f797, 0f00000000;
	mul.wide.s32 	%rd171, %r561, 4;
	shl.b32 	%r1334, %r561, 3;
	and.b32  	%r1335, %r860, 2147483640;
	mov.u32 	%r1822, %r555;
	mov.u32 	%r1823, %r669;
$L__BB0_167:
	.pragma "nounroll";
	mul.wide.s32 	%rd167, %r1823, 4;
	add.s64 	%rd168, %rd2, %rd167;
	ld.global.f32 	%f352, [%rd168];
	mul.wide.s32 	%rd169, %r1822, 4;
	add.s64 	%rd170, %rd1, %rd169;
	ld.global.f32 	%f353, [%rd170];
	sub.f32 	%f354, %f352, %f353;
	fma.rn.f32 	%f355, %f354, %f354, %f797;
	add.s64 	%rd172, %rd168, %rd171;
	ld.global.f32 	%f356, [%rd172];
	add.s64 	%rd173, %rd170, %rd171;
	ld.global.f32 	%f357, [%rd173];
	sub.f32 	%f358, %f356, %f357;
	fma.rn.f32 	%f359, %f358, %f358, %f355;
	add.s64 	%rd174, %rd172, %rd171;
	ld.global.f32 	%f360, [%rd174];
	add.s64 	%rd175, %rd173, %rd171;
	ld.global.f32 	%f361, [%rd175];
	sub.f32 	%f362, %f360, %f361;
	fma.rn.f32 	%f363, %f362, %f362, %f359;
	add.s64 	%rd176, %rd174, %rd171;
	ld.global.f32 	%f364, [%rd176];
	add.s64 	%rd177, %rd175, %rd171;
	ld.global.f32 	%f365, [%rd177];
	sub.f32 	%f366, %f364, %f365;
	fma.rn.f32 	%f367, %f366, %f366, %f363;
	add.s64 	%rd178, %rd176, %rd171;
	ld.global.f32 	%f368, [%rd178];
	add.s64 	%rd179, %rd177, %rd171;
	ld.global.f32 	%f369, [%rd179];
	sub.f32 	%f370, %f368, %f369;
	fma.rn.f32 	%f371, %f370, %f370, %f367;
	add.s64 	%rd180, %rd178, %rd171;
	ld.global.f32 	%f372, [%rd180];
	add.s64 	%rd181, %rd179, %rd171;
	ld.global.f32 	%f373, [%rd181];
	sub.f32 	%f374, %f372, %f373;
	fma.rn.f32 	%f375, %f374, %f374, %f371;
	add.s64 	%rd182, %rd180, %rd171;
	ld.global.f32 	%f376, [%rd182];
	add.s64 	%rd183, %rd181, %rd171;
	ld.global.f32 	%f377, [%rd183];
	sub.f32 	%f378, %f376, %f377;
	fma.rn.f32 	%f379, %f378, %f378, %f375;
	add.s64 	%rd184, %rd182, %rd171;
	ld.global.f32 	%f380, [%rd184];
	add.s64 	%rd185, %rd183, %rd171;
	ld.global.f32 	%f381, [%rd185];
	sub.f32 	%f382, %f380, %f381;
	fma.rn.f32 	%f797, %f382, %f382, %f379;
	add.s32 	%r1823, %r1334, %r1823;
	add.s32 	%r1822, %r1334, %r1822;
	add.s32 	%r1821, %r1821, 8;
	setp.ne.s32 	%p110, %r1821, %r1335;
	@%p110 bra 	$L__BB0_167;
$L__BB0_168:
	and.b32  	%r678, %r860, 7;
	setp.eq.s32 	%p111, %r678, 0;
	@%p111 bra 	$L__BB0_176;
	setp.lt.u32 	%p112, %r678, 4;
	@%p112 bra 	$L__BB0_171;
	mul.wide.s32 	%rd186, %r1823, 4;
	add.s64 	%rd187, %rd2, %rd186;
	ld.global.f32 	%f384, [%rd187];
	mul.wide.s32 	%rd188, %r1822, 4;
	add.s64 	%rd189, %rd1, %rd188;
	ld.global.f32 	%f385, [%rd189];
	sub.f32 	%f386, %f384, %f385;
	fma.rn.f32 	%f387, %f386, %f386, %f797;
	mul.wide.s32 	%rd190, %r561, 4;
	add.s64 	%rd191, %rd187, %rd190;
	ld.global.f32 	%f388, [%rd191];
	add.s64 	%rd192, %rd189, %rd190;
	ld.global.f32 	%f389, [%rd192];
	sub.f32 	%f390, %f388, %f389;
	fma.rn.f32 	%f391, %f390, %f390, %f387;
	add.s64 	%rd193, %rd191, %rd190;
	ld.global.f32 	%f392, [%rd193];
	add.s64 	%rd194, %rd192, %rd190;
	ld.global.f32 	%f393, [%rd194];
	sub.f32 	%f394, %f392, %f393;
	fma.rn.f32 	%f395, %f394, %f394, %f391;
	add.s64 	%rd195, %rd193, %rd190;
	ld.global.f32 	%f396, [%rd195];
	add.s64 	%rd196, %rd194, %rd190;
	ld.global.f32 	%f397, [%rd196];
	sub.f32 	%f398, %f396, %f397;
	fma.rn.f32 	%f797, %f398, %f398, %f395;
	shl.b32 	%r1336, %r561, 2;
	add.s32 	%r1823, %r1336, %r1823;
	add.s32 	%r1822, %r1336, %r1822;
$L__BB0_171:
	and.b32  	%r683, %r860, 3;
	setp.eq.s32 	%p113, %r683, 0;
	@%p113 bra 	$L__BB0_176;
	setp.eq.s32 	%p114, %r683, 1;
	@%p114 bra 	$L__BB0_174;
	mul.wide.s32 	%rd197, %r1823, 4;
	add.s64 	%rd198, %rd2, %rd197;
	ld.global.f32 	%f400, [%rd198];
	mul.wide.s32 	%rd199, %r1822, 4;
	add.s64 	%rd200, %rd1, %rd199;
	ld.global.f32 	%f401, [%rd200];
	sub.f32 	%f402, %f400, %f401;
	fma.rn.f32 	%f403, %f402, %f402, %f797;
	mul.wide.s32 	%rd201, %r561, 4;
	add.s64 	%rd202, %rd198, %rd201;
	ld.global.f32 	%f404, [%rd202];
	add.s64 	%rd203, %rd200, %rd201;
	ld.global.f32 	%f405, [%rd203];
	sub.f32 	%f406, %f404, %f405;
	fma.rn.f32 	%f797, %f406, %f406, %f403;
	shl.b32 	%r1337, %r561, 1;
	add.s32 	%r1823, %r1823, %r1337;
	add.s32 	%r1822, %r1822, %r1337;
$L__BB0_174:
	and.b32  	%r1338, %r860, 1;
	setp.eq.b32 	%p115, %r1338, 1;
	not.pred 	%p116, %p115;
	@%p116 bra 	$L__BB0_176;
	mul.wide.s32 	%rd204, %r1823, 4;
	add.s64 	%rd205, %rd2, %rd204;
	ld.global.f32 	%f407, [%rd205];
	mul.wide.s32 	%rd206, %r1822, 4;
	add.s64 	%rd207, %rd1, %rd206;
	ld.global.f32 	%f408, [%rd207];
	sub.f32 	%f409, %f407, %f408;
	fma.rn.f32 	%f797, %f409, %f409, %f797;
$L__BB0_176:
	ld.param.u64 	%rd440, [_temporal_motion_propagation_cuda_param_4];
	cvta.to.global.u64 	%rd208, %rd440;
	mul.wide.s32 	%rd209, %r669, 4;
	add.s64 	%rd15, %rd208, %rd209;
	ld.global.f32 	%f410, [%rd15];
	setp.leu.f32 	%p117, %f410, %f797;
	@%p117 bra 	$L__BB0_178;
	st.global.f32 	[%rd15], %f797;
	sub.s32 	%r1339, %r872, %r666;
	shl.b32 	%r1340, %r669, 1;
	mul.wide.s32 	%rd210, %r1340, 4;
	add.s64 	%rd211, %rd3, %rd210;
	st.global.u32 	[%rd211], %r1339;
	sub.s32 	%r1341, %r1, %r668;
	st.global.u32 	[%rd211+4], %r1341;
$L__BB0_178:
	ld.param.u32 	%r1463, [_temporal_motion_propagation_cuda_param_8];
	setp.lt.s32 	%p118, %r1463, 1;
	@%p118 bra 	$L__BB0_200;
	ld.param.u32 	%r1467, [_temporal_motion_propagation_cuda_param_9];
	sub.s32 	%r1343, %r666, %r1467;
	max.s32 	%r688, %r1343, 0;
	add.s32 	%r1344, %r1467, 1;
	add.s32 	%r1345, %r1344, %r666;
	min.s32 	%r1346, %r1345, %r665;
	sub.s32 	%r689, %r1346, %r688;
	sub.s32 	%r1347, %r668, %r1467;
	max.s32 	%r690, %r1347, 0;
	add.s32 	%r1348, %r1344, %r668;
	min.s32 	%r1349, %r1348, %r667;
	sub.s32 	%r691, %r1349, %r690;
	mov.b32 	%r1834, 0;
	mul.wide.s32 	%rd246, %r561, 4;
$L__BB0_180:
	ld.param.u32 	%r1468, [_temporal_motion_propagation_cuda_param_9];
	shr.u32 	%r1350, %r1493, 2;
	xor.b32  	%r1351, %r1350, %r1493;
	shl.b32 	%r1352, %r1784, 4;
	shl.b32 	%r1353, %r1351, 1;
	xor.b32  	%r1354, %r1353, %r1352;
	xor.b32  	%r1355, %r1354, %r1351;
	xor.b32  	%r699, %r1355, %r1784;
	add.s32 	%r1356, %r1783, %r699;
	add.s32 	%r1357, %r1356, 362437;
	shr.u32 	%r1358, %r1494, 2;
	xor.b32  	%r1359, %r1358, %r1494;
	shl.b32 	%r1360, %r699, 4;
	shl.b32 	%r1361, %r1359, 1;
	xor.b32  	%r1362, %r1361, %r1360;
	xor.b32  	%r1363, %r1362, %r1359;
	xor.b32  	%r700, %r1363, %r699;
	add.s32 	%r1842, %r1783, 724874;
	add.s32 	%r1364, %r700, %r1842;
	cvt.rn.f32.u32 	%f411, %r1357;
	fma.rn.f32 	%f412, %f411, 0f2F800000, 0f2F000000;
	cvt.rn.f32.u32 	%f413, %r1364;
	fma.rn.f32 	%f414, %f413, 0f30C90FDB, 0f30490FDB;
	setp.lt.f32 	%p119, %f412, 0f00800000;
	mul.f32 	%f415, %f412, 0f4B000000;
	selp.f32 	%f416, %f415, %f412, %p119;
	selp.f32 	%f417, 0fC1B80000, 0f00000000, %p119;
	mov.b32 	%r1365, %f416;
	add.s32 	%r1366, %r1365, -1059760811;
	and.b32  	%r1367, %r1366, -8388608;
	sub.s32 	%r1368, %r1365, %r1367;
	mov.b32 	%f418, %r1368;
	cvt.rn.f32.s32 	%f419, %r1367;
	fma.rn.f32 	%f420, %f419, 0f34000000, %f417;
	add.f32 	%f421, %f418, 0fBF800000;
	fma.rn.f32 	%f422, %f421, 0fBE055027, 0f3E1039F6;
	fma.rn.f32 	%f423, %f422, %f421, 0fBDF8CDCC;
	fma.rn.f32 	%f424, %f423, %f421, 0f3E0F2955;
	fma.rn.f32 	%f425, %f424, %f421, 0fBE2AD8B9;
	fma.rn.f32 	%f426, %f425, %f421, 0f3E4CED0B;
	fma.rn.f32 	%f427, %f426, %f421, 0fBE7FFF22;
	fma.rn.f32 	%f428, %f427, %f421, 0f3EAAAA78;
	fma.rn.f32 	%f429, %f428, %f421, 0fBF000000;
	mul.f32 	%f430, %f421, %f429;
	fma.rn.f32 	%f431, %f430, %f421, %f421;
	fma.rn.f32 	%f432, %f420, 0f3F317218, %f431;
	setp.gt.u32 	%p120, %r1365, 2139095039;
	fma.rn.f32 	%f433, %f416, 0f7F800000, 0f7F800000;
	selp.f32 	%f434, %f433, %f432, %p120;
	setp.eq.f32 	%p121, %f416, 0f00000000;
	mul.f32 	%f435, %f434, 0fC0000000;
	selp.f32 	%f436, 0f7F800000, %f435, %p121;
	sqrt.rn.f32 	%f437, %f436;
	sin.approx.f32 	%f438, %f414;
	cos.approx.f32 	%f439, %f414;
	mul.f32 	%f440, %f437, %f438;
	mul.f32 	%f51, %f437, %f439;
	cvt.rn.f32.s32 	%f52, %r1468;
	mul.f32 	%f441, %f440, %f52;
	cvt.rzi.s32.f32 	%r1369, %f441;
	add.s32 	%r1841, %r1369, %r666;
	setp.gt.s32 	%p122, %r1841, -1;
	setp.lt.s32 	%p123, %r1841, %r865;
	and.pred  	%p124, %p122, %p123;
	mov.u32 	%r1836, %r700;
	mov.u32 	%r1837, %r699;
	mov.u32 	%r1838, %r1784;
	mov.u32 	%r1839, %r1785;
	@%p124 bra 	$L__BB0_182;
	shr.u32 	%r1370, %r1495, 2;
	xor.b32  	%r1371, %r1370, %r1495;
	shl.b32 	%r1372, %r700, 4;
	shl.b32 	%r1373, %r1371, 1;
	xor.b32  	%r1374, %r1373, %r1372;
	xor.b32  	%r1375, %r1374, %r1371;
	xor.b32  	%r1836, %r1375, %r700;
	add.s32 	%r1842, %r1783, 1087311;
	add.s32 	%r1376, %r1836, %r1842;
	cvt.rn.f32.u32 	%f442, %r1376;
	fma.rn.f32 	%f443, %f442, 0f2F800000, 0f2F000000;
	cvt.rn.f32.s32 	%f444, %r689;
	mul.f32 	%f445, %f443, %f444;
	cvt.rzi.s32.f32 	%r1377, %f445;
	rem.s32 	%r1378, %r1377, %r689;
	add.s32 	%r1841, %r1378, %r688;
	mov.u32 	%r1837, %r700;
	mov.u32 	%r1838, %r699;
	mov.u32 	%r1839, %r1784;
	mov.u32 	%r1495, %r1785;
$L__BB0_182:
	mul.f32 	%f446, %f51, %f52;
	cvt.rzi.s32.f32 	%r1379, %f446;
	add.s32 	%r1848, %r1379, %r668;
	setp.gt.s32 	%p125, %r1848, -1;
	setp.lt.s32 	%p126, %r1848, %r858;
	and.pred  	%p127, %p125, %p126;
	mov.u32 	%r1784, %r1836;
	mov.u32 	%r1785, %r1837;
	mov.u32 	%r1845, %r1838;
	mov.u32 	%r1494, %r1839;
	@%p127 bra 	$L__BB0_184;
	shr.u32 	%r1380, %r1495, 2;
	xor.b32  	%r1381, %r1380, %r1495;
	shl.b32 	%r1382, %r1836, 4;
	shl.b32 	%r1383, %r1381, 1;
	xor.b32  	%r1384, %r1383, %r1382;
	xor.b32  	%r1385, %r1384, %r1381;
	xor.b32  	%r1784, %r1385, %r1836;
	add.s32 	%r1842, %r1842, 362437;
	add.s32 	%r1386, %r1784, %r1842;
	cvt.rn.f32.u32 	%f447, %r1386;
	fma.rn.f32 	%f448, %f447, 0f2F800000, 0f2F000000;
	cvt.rn.f32.s32 	%f449, %r691;
	mul.f32 	%f450, %f448, %f449;
	cvt.rzi.s32.f32 	%r1387, %f450;
	rem.s32 	%r1388, %r1387, %r691;
	add.s32 	%r1848, %r1388, %r690;
	mov.u32 	%r1785, %r1836;
	mov.u32 	%r1845, %r1837;
	mov.u32 	%r1494, %r1838;
	mov.u32 	%r1495, %r1839;
$L__BB0_184:
	mov.u32 	%r1493, %r1495;
	setp.lt.s32 	%p128, %r860, 1;
	mad.lo.s32 	%r1853, %r1848, %r865, %r1841;
	mov.f32 	%f805, 0f00000000;
	@%p128 bra 	$L__BB0_196;
	add.s32 	%r1389, %r860, -1;
	setp.lt.u32 	%p129, %r1389, 7;
	mov.f32 	%f805, 0f00000000;
	mov.u32 	%r1852, %r555;
	@%p129 bra 	$L__BB0_188;
	mov.b32 	%r1851, 0;
	mov.f32 	%f805, 0f00000000;
	mov.u32 	%r1852, %r555;
$L__BB0_187:
	.pragma "nounroll";
	mul.wide.s32 	%rd212, %r1853, 4;
	add.s64 	%rd213, %rd2, %rd212;
	ld.global.f32 	%f455, [%rd213];
	mul.wide.s32 	%rd214, %r1852, 4;
	add.s64 	%rd215, %rd1, %rd214;
	ld.global.f32 	%f456, [%rd215];
	sub.f32 	%f457, %f455, %f456;
	fma.rn.f32 	%f458, %f457, %f457, %f805;
	mul.wide.s32 	%rd216, %r561, 4;
	add.s64 	%rd217, %rd213, %rd216;
	ld.global.f32 	%f459, [%rd217];
	add.s64 	%rd218, %rd215, %rd216;
	ld.global.f32 	%f460, [%rd218];
	sub.f32 	%f461, %f459, %f460;
	fma.rn.f32 	%f462, %f461, %f461, %f458;
	add.s64 	%rd219, %rd217, %rd216;
	ld.global.f32 	%f463, [%rd219];
	add.s64 	%rd220, %rd218, %rd216;
	ld.global.f32 	%f464, [%rd220];
	sub.f32 	%f465, %f463, %f464;
	fma.rn.f32 	%f466, %f465, %f465, %f462;
	add.s64 	%rd221, %rd219, %rd216;
	ld.global.f32 	%f467, [%rd221];
	add.s64 	%rd222, %rd220, %rd216;
	ld.global.f32 	%f468, [%rd222];
	sub.f32 	%f469, %f467, %f468;
	fma.rn.f32 	%f470, %f469, %f469, %f466;
	add.s64 	%rd223, %rd221, %rd216;
	ld.global.f32 	%f471, [%rd223];
	add.s64 	%rd224, %rd222, %rd216;
	ld.global.f32 	%f472, [%rd224];
	sub.f32 	%f473, %f471, %f472;
	fma.rn.f32 	%f474, %f473, %f473, %f470;
	add.s64 	%rd225, %rd223, %rd216;
	ld.global.f32 	%f475, [%rd225];
	add.s64 	%rd226, %rd224, %rd216;
	ld.global.f32 	%f476, [%rd226];
	sub.f32 	%f477, %f475, %f476;
	fma.rn.f32 	%f478, %f477, %f477, %f474;
	add.s64 	%rd227, %rd225, %rd216;
	ld.global.f32 	%f479, [%rd227];
	add.s64 	%rd228, %rd226, %rd216;
	ld.global.f32 	%f480, [%rd228];
	sub.f32 	%f481, %f479, %f480;
	fma.rn.f32 	%f482, %f481, %f481, %f478;
	add.s64 	%rd229, %rd227, %rd216;
	ld.global.f32 	%f483, [%rd229];
	add.s64 	%rd230, %rd228, %rd216;
	ld.global.f32 	%f484, [%rd230];
	sub.f32 	%f485, %f483, %f484;
	fma.rn.f32 	%f805, %f485, %f485, %f482;
	shl.b32 	%r1391, %r561, 3;
	add.s32 	%r1853, %r1391, %r1853;
	add.s32 	%r1852, %r1391, %r1852;
	add.s32 	%r1851, %r1851, 8;
	and.b32  	%r1392, %r860, 2147483640;
	setp.ne.s32 	%p130, %r1851, %r1392;
	@%p130 bra 	$L__BB0_187;
$L__BB0_188:
	and.b32  	%r733, %r860, 7;
	setp.eq.s32 	%p131, %r733, 0;
	@%p131 bra 	$L__BB0_196;
	add.s32 	%r1393, %r733, -1;
	setp.lt.u32 	%p132, %r1393, 3;
	@%p132 bra 	$L__BB0_191;
	mul.wide.s32 	%rd231, %r1853, 4;
	add.s64 	%rd232, %rd2, %rd231;
	ld.global.f32 	%f487, [%rd232];
	mul.wide.s32 	%rd233, %r1852, 4;
	add.s64 	%rd234, %rd1, %rd233;
	ld.global.f32 	%f488, [%rd234];
	sub.f32 	%f489, %f487, %f488;
	fma.rn.f32 	%f490, %f489, %f489, %f805;
	add.s64 	%rd236, %rd232, %rd246;
	ld.global.f32 	%f491, [%rd236];
	add.s64 	%rd237, %rd234, %rd246;
	ld.global.f32 	%f492, [%rd237];
	sub.f32 	%f493, %f491, %f492;
	fma.rn.f32 	%f494, %f493, %f493, %f490;
	add.s64 	%rd238, %rd236, %rd246;
	ld.global.f32 	%f495, [%rd238];
	add.s64 	%rd239, %rd237, %rd246;
	ld.global.f32 	%f496, [%rd239];
	sub.f32 	%f497, %f495, %f496;
	fma.rn.f32 	%f498, %f497, %f497, %f494;
	add.s64 	%rd240, %rd238, %rd246;
	ld.global.f32 	%f499, [%rd240];
	add.s64 	%rd241, %rd239, %rd246;
	ld.global.f32 	%f500, [%rd241];
	sub.f32 	%f501, %f499, %f500;
	fma.rn.f32 	%f805, %f501, %f501, %f498;
	shl.b32 	%r1394, %r561, 2;
	add.s32 	%r1853, %r1394, %r1853;
	add.s32 	%r1852, %r1394, %r1852;
$L__BB0_191:
	and.b32  	%r1395, %r860, 3;
	setp.eq.s32 	%p133, %r1395, 0;
	@%p133 bra 	$L__BB0_196;
	setp.eq.s32 	%p134, %r1395, 1;
	@%p134 bra 	$L__BB0_194;
	mul.wide.s32 	%rd242, %r1853, 4;
	add.s64 	%rd243, %rd2, %rd242;
	ld.global.f32 	%f503, [%rd243];
	mul.wide.s32 	%rd244, %r1852, 4;
	add.s64 	%rd245, %rd1, %rd244;
	ld.global.f32 	%f504, [%rd245];
	sub.f32 	%f505, %f503, %f504;
	fma.rn.f32 	%f506, %f505, %f505, %f805;
	add.s64 	%rd247, %rd243, %rd246;
	ld.global.f32 	%f507, [%rd247];
	add.s64 	%rd248, %rd245, %rd246;
	ld.global.f32 	%f508, [%rd248];
	sub.f32 	%f509, %f507, %f508;
	fma.rn.f32 	%f805, %f509, %f509, %f506;
	shl.b32 	%r1396, %r561, 1;
	add.s32 	%r1853, %r1853, %r1396;
	add.s32 	%r1852, %r1852, %r1396;
$L__BB0_194:
	and.b32  	%r1397, %r860, 1;
	setp.eq.b32 	%p135, %r1397, 1;
	not.pred 	%p136, %p135;
	@%p136 bra 	$L__BB0_196;
	mul.wide.s32 	%rd249, %r1853, 4;
	add.s64 	%rd250, %rd2, %rd249;
	ld.global.f32 	%f510, [%rd250];
	mul.wide.s32 	%rd251, %r1852, 4;
	add.s64 	%rd252, %rd1, %rd251;
	ld.global.f32 	%f511, [%rd252];
	sub.f32 	%f512, %f510, %f511;
	fma.rn.f32 	%f805, %f512, %f512, %f805;
$L__BB0_196:
	ld.param.u64 	%rd441, [_temporal_motion_propagation_cuda_param_4];
	mad.lo.s32 	%r742, %r1848, %r865, %r1841;
	cvta.to.global.u64 	%rd253, %rd441;
	mul.wide.s32 	%rd254, %r742, 4;
	add.s64 	%rd16, %rd253, %rd254;
	ld.global.f32 	%f513, [%rd16];
	setp.leu.f32 	%p137, %f513, %f805;
	@%p137 bra 	$L__BB0_198;
	st.global.f32 	[%rd16], %f805;
	sub.s32 	%r1398, %r872, %r1841;
	shl.b32 	%r1399, %r742, 1;
	mul.wide.s32 	%rd255, %r1399, 4;
	add.s64 	%rd256, %rd3, %rd255;
	st.global.u32 	[%rd256], %r1398;
	sub.s32 	%r1400, %r1, %r1848;
	st.global.u32 	[%rd256+4], %r1400;
$L__BB0_198:
	ld.param.u32 	%r1464, [_temporal_motion_propagation_cuda_param_8];
	add.s32 	%r1834, %r1834, 1;
	setp.ne.s32 	%p138, %r1834, %r1464;
	mov.u32 	%r1783, %r1842;
	mov.u32 	%r1495, %r1845;
	@%p138 bra 	$L__BB0_180;
	mov.b32 	%r1401, 0;
	st.local.u32 	[%rd4+24], %r1401;
	st.local.v2.u32 	[%rd4+8], {%r1494, %r1845};
	st.local.v2.u32 	[%rd4+16], {%r1785, %r1784};
	st.local.v2.u32 	[%rd4], {%r1842, %r1493};
	st.local.f32 	[%rd4+32], %f51;
$L__BB0_200:
	ld.param.u32 	%r1469, [_temporal_motion_propagation_cuda_param_10];
	bar.sync 	0;
	setp.lt.s32 	%p139, %r1469, 1;
	@%p139 bra 	$L__BB0_283;
	ld.param.u32 	%r1471, [_temporal_motion_propagation_cuda_param_11];
	max.s32 	%r1403, %r865, %r858;
	cvt.rn.f64.s32 	%fd1, %r1403;
	mul.f64 	%fd2, %fd1, 0d3FE0000000000000;
	cvt.rzi.s32.f64 	%r744, %fd2;
	max.s32 	%r1404, %r744, %r1471;
	setp.gt.s32 	%p1, %r1404, 0;
	add.s32 	%r745, %r860, -1;
	and.b32  	%r746, %r860, 7;
	add.s32 	%r747, %r746, -1;
	and.b32  	%r748, %r860, 3;
	add.s32 	%r749, %r748, -1;
	and.b32  	%r750, %r860, 2147483640;
	and.b32  	%r751, %r860, 1;
	shl.b32 	%r752, %r561, 3;
	neg.s32 	%r753, %r750;
	mov.b32 	%r1858, 0;
	not.pred 	%p140, %p1;
	mul.wide.s32 	%rd430, %r561, 4;
$L__BB0_202:
	@%p140 bra 	$L__BB0_282;
	ld.param.u32 	%r1859, [_temporal_motion_propagation_cuda_param_11];
	mov.u32 	%r1860, %r744;
$L__BB0_204:
	mov.u32 	%r756, %r1860;
	setp.lt.s32 	%p141, %r860, 1;
	setp.lt.s32 	%p142, %r756, 1;
	selp.s32 	%r1405, -1, 0, %p142;
	add.s32 	%r1859, %r1859, %r1405;
	@%p141 bra 	$L__BB0_265;
	sub.s32 	%r758, %r872, %r756;
	setp.ge.s32 	%p195, %r758, %r865;
	or.b32  	%r1433, %r1, %r758;
	shr.u32 	%r1434, %r1433, 31;
	and.b32  	%r1435, %r1434, 1;
	setp.eq.b32 	%p196, %r1435, 1;
	or.pred  	%p197, %p196, %p195;
	@%p197 bra 	$L__BB0_220;
	add.s32 	%r1436, %r554, %r758;
	shl.b32 	%r1437, %r1436, 1;
	mul.wide.u32 	%rd265, %r1437, 4;
	add.s64 	%rd266, %rd3, %rd265;
	ld.global.u32 	%r759, [%rd266];
	add.s32 	%r760, %r759, %r872;
	ld.global.u32 	%r761, [%rd266+4];
	add.s32 	%r762, %r761, %r1;
	setp.gt.s32 	%p198, %r760, -1;
	setp.lt.s32 	%p199, %r760, %r865;
	and.pred  	%p200, %p198, %p199;
	setp.gt.s32 	%p201, %r762, -1;
	setp.lt.s32 	%p202, %r762, %r858;
	and.pred  	%p203, %p201, %p202;
	and.pred  	%p205, %p200, %p203;
	not.pred 	%p206, %p205;
	@%p206 bra 	$L__BB0_220;
	setp.lt.u32 	%p207, %r745, 7;
	mad.lo.s32 	%r1891, %r762, %r865, %r760;
	mov.f32 	%f837, 0f00000000;
	mov.u32 	%r1892, %r555;
	@%p207 bra 	$L__BB0_210;
	mov.f32 	%f837, 0f00000000;
	mov.u32 	%r1861, %r753;
	mov.u32 	%r1892, %r555;
$L__BB0_209:
	.pragma "nounroll";
	mul.wide.s32 	%rd267, %r1892, 4;
	add.s64 	%rd268, %rd2, %rd267;
	ld.global.f32 	%f521, [%rd268];
	mul.wide.s32 	%rd269, %r1891, 4;
	add.s64 	%rd270, %rd1, %rd269;
	ld.global.f32 	%f522, [%rd270];
	sub.f32 	%f523, %f521, %f522;
	fma.rn.f32 	%f524, %f523, %f523, %f837;
	add.s64 	%rd272, %rd268, %rd430;
	ld.global.f32 	%f525, [%rd272];
	add.s64 	%rd273, %rd270, %rd430;
	ld.global.f32 	%f526, [%rd273];
	sub.f32 	%f527, %f525, %f526;
	fma.rn.f32 	%f528, %f527, %f527, %f524;
	add.s64 	%rd274, %rd272, %rd430;
	ld.global.f32 	%f529, [%rd274];
	add.s64 	%rd275, %rd273, %rd430;
	ld.global.f32 	%f530, [%rd275];
	sub.f32 	%f531, %f529, %f530;
	fma.rn.f32 	%f532, %f531, %f531, %f528;
	add.s64 	%rd276, %rd274, %rd430;
	ld.global.f32 	%f533, [%rd276];
	add.s64 	%rd277, %rd275, %rd430;
	ld.global.f32 	%f534, [%rd277];
	sub.f32 	%f535, %f533, %f534;
	fma.rn.f32 	%f536, %f535, %f535, %f532;
	add.s64 	%rd278, %rd276, %rd430;
	ld.global.f32 	%f537, [%rd278];
	add.s64 	%rd279, %rd277, %rd430;
	ld.global.f32 	%f538, [%rd279];
	sub.f32 	%f539, %f537, %f538;
	fma.rn.f32 	%f540, %f539, %f539, %f536;
	add.s64 	%rd280, %rd278, %rd430;
	ld.global.f32 	%f541, [%rd280];
	add.s64 	%rd281, %rd279, %rd430;
	ld.global.f32 	%f542, [%rd281];
	sub.f32 	%f543, %f541, %f542;
	fma.rn.f32 	%f544, %f543, %f543, %f540;
	add.s64 	%rd282, %rd280, %rd430;
	ld.global.f32 	%f545, [%rd282];
	add.s64 	%rd283, %rd281, %rd430;
	ld.global.f32 	%f546, [%rd283];
	sub.f32 	%f547, %f545, %f546;
	fma.rn.f32 	%f548, %f547, %f547, %f544;
	add.s64 	%rd284, %rd282, %rd430;
	ld.global.f32 	%f549, [%rd284];
	add.s64 	%rd285, %rd283, %rd430;
	ld.global.f32 	%f550, [%rd285];
	sub.f32 	%f551, %f549, %f550;
	fma.rn.f32 	%f837, %f551, %f551, %f548;
	add.s32 	%r1891, %r1891, %r752;
	add.s32 	%r1892, %r1892, %r752;
	add.s32 	%r1861, %r1861, 8;
	setp.eq.s32 	%p208, %r1861, 0;
	@%p208 bra 	$L__BB0_210;
	bra.uni 	$L__BB0_209;
$L__BB0_210:
	setp.eq.s32 	%p209, %r746, 0;
	@%p209 bra 	$L__BB0_218;
	setp.lt.u32 	%p210, %r747, 3;
	@%p210 bra 	$L__BB0_213;
	mul.wide.s32 	%rd286, %r1892, 4;
	add.s64 	%rd287, %rd2, %rd286;
	ld.global.f32 	%f553, [%rd287];
	mul.wide.s32 	%rd288, %r1891, 4;
	add.s64 	%rd289, %rd1, %rd288;
	ld.global.f32 	%f554, [%rd289];
	sub.f32 	%f555, %f553, %f554;
	fma.rn.f32 	%f556, %f555, %f555, %f837;
	add.s64 	%rd291, %rd287, %rd430;
	ld.global.f32 	%f557, [%rd291];
	add.s64 	%rd292, %rd289, %rd430;
	ld.global.f32 	%f558, [%rd292];
	sub.f32 	%f559, %f557, %f558;
	fma.rn.f32 	%f560, %f559, %f559, %f556;
	add.s64 	%rd293, %rd291, %rd430;
	ld.global.f32 	%f561, [%rd293];
	add.s64 	%rd294, %rd292, %rd430;
	ld.global.f32 	%f562, [%rd294];
	sub.f32 	%f563, %f561, %f562;
	fma.rn.f32 	%f564, %f563, %f563, %f560;
	add.s64 	%rd295, %rd293, %rd430;
	ld.global.f32 	%f565, [%rd295];
	add.s64 	%rd296, %rd294, %rd430;
	ld.global.f32 	%f566, [%rd296];
	sub.f32 	%f567, %f565, %f566;
	fma.rn.f32 	%f837, %f567, %f567, %f564;
	shl.b32 	%r1438, %r561, 2;
	add.s32 	%r1892, %r1438, %r1892;
	add.s32 	%r1891, %r1438, %r1891;
$L__BB0_213:
	setp.eq.s32 	%p211, %r748, 0;
	@%p211 bra 	$L__BB0_218;
	setp.eq.s32 	%p212, %r749, 0;
	@%p212 bra 	$L__BB0_216;
	mul.wide.s32 	%rd297, %r1892, 4;
	add.s64 	%rd298, %rd2, %rd297;
	ld.global.f32 	%f569, [%rd298];
	mul.wide.s32 	%rd299, %r1891, 4;
	add.s64 	%rd300, %rd1, %rd299;
	ld.global.f32 	%f570, [%rd300];
	sub.f32 	%f571, %f569, %f570;
	fma.rn.f32 	%f572, %f571, %f571, %f837;
	add.s64 	%rd302, %rd298, %rd430;
	ld.global.f32 	%f573, [%rd302];
	add.s64 	%rd303, %rd300, %rd430;
	ld.global.f32 	%f574, [%rd303];
	sub.f32 	%f575, %f573, %f574;
	fma.rn.f32 	%f837, %f575, %f575, %f572;
	shl.b32 	%r1439, %r561, 1;
	add.s32 	%r1892, %r1892, %r1439;
	add.s32 	%r1891, %r1891, %r1439;
$L__BB0_216:
	setp.eq.s32 	%p213, %r751, 0;
	@%p213 bra 	$L__BB0_218;
	mul.wide.s32 	%rd304, %r1892, 4;
	add.s64 	%rd305, %rd2, %rd304;
	ld.global.f32 	%f576, [%rd305];
	mul.wide.s32 	%rd306, %r1891, 4;
	add.s64 	%rd307, %rd1, %rd306;
	ld.global.f32 	%f577, [%rd307];
	sub.f32 	%f578, %f576, %f577;
	fma.rn.f32 	%f837, %f578, %f578, %f837;
$L__BB0_218:
	ld.global.f32 	%f579, [%rd14];
	setp.gt.f32 	%p214, %f579, %f837;
	@%p214 bra 	$L__BB0_219;
	bra.uni 	$L__BB0_220;
$L__BB0_219:
	st.global.f32 	[%rd14], %f837;
	st.global.u32 	[%rd13], %r759;
	st.global.u32 	[%rd13+4], %r761;
$L__BB0_220:
	add.s32 	%r1440, %r756, %r872;
	setp.ge.s32 	%p215, %r1440, %r865;
	or.b32  	%r1441, %r1, %r1440;
	shr.u32 	%r1442, %r1441, 31;
	and.b32  	%r1443, %r1442, 1;
	setp.eq.b32 	%p216, %r1443, 1;
	or.pred  	%p217, %p216, %p215;
	@%p217 bra 	$L__BB0_235;
	add.s32 	%r1444, %r555, %r756;
	shl.b32 	%r1445, %r1444, 1;
	mul.wide.u32 	%rd308, %r1445, 4;
	add.s64 	%rd309, %rd3, %rd308;
	ld.global.u32 	%r770, [%rd309];
	add.s32 	%r771, %r770, %r872;
	ld.global.u32 	%r772, [%rd309+4];
	add.s32 	%r773, %r772, %r1;
	setp.gt.s32 	%p218, %r771, -1;
	setp.lt.s32 	%p219, %r771, %r865;
	and.pred  	%p220, %p218, %p219;
	setp.gt.s32 	%p221, %r773, -1;
	setp.lt.s32 	%p222, %r773, %r858;
	and.pred  	%p223, %p221, %p222;
	and.pred  	%p225, %p220, %p223;
	not.pred 	%p226, %p225;
	@%p226 bra 	$L__BB0_235;
	setp.lt.u32 	%p227, %r745, 7;
	mad.lo.s32 	%r1867, %r773, %r865, %r771;
	mov.f32 	%f814, 0f00000000;
	mov.u32 	%r1868, %r555;
	@%p227 bra 	$L__BB0_225;
	mov.b32 	%r1866, 0;
	mov.f32 	%f814, 0f00000000;
	mov.u32 	%r1868, %r555;
$L__BB0_224:
	.pragma "nounroll";
	mul.wide.s32 	%rd310, %r1868, 4;
	add.s64 	%rd311, %rd2, %rd310;
	ld.global.f32 	%f583, [%rd311];
	mul.wide.s32 	%rd312, %r1867, 4;
	add.s64 	%rd313, %rd1, %rd312;
	ld.global.f32 	%f584, [%rd313];
	sub.f32 	%f585, %f583, %f584;
	fma.rn.f32 	%f586, %f585, %f585, %f814;
	add.s64 	%rd315, %rd311, %rd430;
	ld.global.f32 	%f587, [%rd315];
	add.s64 	%rd316, %rd313, %rd430;
	ld.global.f32 	%f588, [%rd316];
	sub.f32 	%f589, %f587, %f588;
	fma.rn.f32 	%f590, %f589, %f589, %f586;
	add.s64 	%rd317, %rd315, %rd430;
	ld.global.f32 	%f591, [%rd317];
	add.s64 	%rd318, %rd316, %rd430;
	ld.global.f32 	%f592, [%rd318];
	sub.f32 	%f593, %f591, %f592;
	fma.rn.f32 	%f594, %f593, %f593, %f590;
	add.s64 	%rd319, %rd317, %rd430;
	ld.global.f32 	%f595, [%rd319];
	add.s64 	%rd320, %rd318, %rd430;
	ld.global.f32 	%f596, [%rd320];
	sub.f32 	%f597, %f595, %f596;
	fma.rn.f32 	%f598, %f597, %f597, %f594;
	add.s64 	%rd321, %rd319, %rd430;
	ld.global.f32 	%f599, [%rd321];
	add.s64 	%rd322, %rd320, %rd430;
	ld.global.f32 	%f600, [%rd322];
	sub.f32 	%f601, %f599, %f600;
	fma.rn.f32 	%f602, %f601, %f601, %f598;
	add.s64 	%rd323, %rd321, %rd430;
	ld.global.f32 	%f603, [%rd323];
	add.s64 	%rd324, %rd322, %rd430;
	ld.global.f32 	%f604, [%rd324];
	sub.f32 	%f605, %f603, %f604;
	fma.rn.f32 	%f606, %f605, %f605, %f602;
	add.s64 	%rd325, %rd323, %rd430;
	ld.global.f32 	%f607, [%rd325];
	add.s64 	%rd326, %rd324, %rd430;
	ld.global.f32 	%f608, [%rd326];
	sub.f32 	%f609, %f607, %f608;
	fma.rn.f32 	%f610, %f609, %f609, %f606;
	add.s64 	%rd327, %rd325, %rd430;
	ld.global.f32 	%f611, [%rd327];
	add.s64 	%rd328, %rd326, %rd430;
	ld.global.f32 	%f612, [%rd328];
	sub.f32 	%f613, %f611, %f612;
	fma.rn.f32 	%f814, %f613, %f613, %f610;
	add.s32 	%r1868, %r752, %r1868;
	add.s32 	%r1867, %r752, %r1867;
	add.s32 	%r1866, %r1866, 8;
	setp.ne.s32 	%p228, %r1866, %r750;
	@%p228 bra 	$L__BB0_224;
$L__BB0_225:
	setp.eq.s32 	%p229, %r746, 0;
	@%p229 bra 	$L__BB0_233;
	setp.lt.u32 	%p230, %r747, 3;
	@%p230 bra 	$L__BB0_228;
	mul.wide.s32 	%rd329, %r1868, 4;
	add.s64 	%rd330, %rd2, %rd329;
	ld.global.f32 	%f615, [%rd330];
	mul.wide.s32 	%rd331, %r1867, 4;
	add.s64 	%rd332, %rd1, %rd331;
	ld.global.f32 	%f616, [%rd332];
	sub.f32 	%f617, %f615, %f616;
	fma.rn.f32 	%f618, %f617, %f617, %f814;
	add.s64 	%rd334, %rd330, %rd430;
	ld.global.f32 	%f619, [%rd334];
	add.s64 	%rd335, %rd332, %rd430;
	ld.global.f32 	%f620, [%rd335];
	sub.f32 	%f621, %f619, %f620;
	fma.rn.f32 	%f622, %f621, %f621, %f618;
	add.s64 	%rd336, %rd334, %rd430;
	ld.global.f32 	%f623, [%rd336];
	add.s64 	%rd337, %rd335, %rd430;
	ld.global.f32 	%f624, [%rd337];
	sub.f32 	%f625, %f623, %f624;
	fma.rn.f32 	%f626, %f625, %f625, %f622;
	add.s64 	%rd338, %rd336, %rd430;
	ld.global.f32 	%f627, [%rd338];
	add.s64 	%rd339, %rd337, %rd430;
	ld.global.f32 	%f628, [%rd339];
	sub.f32 	%f629, %f627, %f628;
	fma.rn.f32 	%f814, %f629, %f629, %f626;
	shl.b32 	%r1447, %r561, 2;
	add.s32 	%r1868, %r1447, %r1868;
	add.s32 	%r1867, %r1447, %r1867;
$L__BB0_228:
	setp.eq.s32 	%p231, %r748, 0;
	@%p231 bra 	$L__BB0_233;
	setp.eq.s32 	%p232, %r749, 0;
	@%p232 bra 	$L__BB0_231;
	mul.wide.s32 	%rd340, %r1868, 4;
	add.s64 	%rd341, %rd2, %rd340;
	ld.global.f32 	%f631, [%rd341];
	mul.wide.s32 	%rd342, %r1867, 4;
	add.s64 	%rd343, %rd1, %rd342;
	ld.global.f32 	%f632, [%rd343];
	sub.f32 	%f633, %f631, %f632;
	fma.rn.f32 	%f634, %f633, %f633, %f814;
	add.s64 	%rd345, %rd341, %rd430;
	ld.global.f32 	%f635, [%rd345];
	add.s64 	%rd346, %rd343, %rd430;
	ld.global.f32 	%f636, [%rd346];
	sub.f32 	%f637, %f635, %f636;
	fma.rn.f32 	%f814, %f637, %f637, %f634;
	shl.b32 	%r1448, %r561, 1;
	add.s32 	%r1868, %r1868, %r1448;
	add.s32 	%r1867, %r1867, %r1448;
$L__BB0_231:
	setp.eq.s32 	%p233, %r751, 0;
	@%p233 bra 	$L__BB0_233;
	mul.wide.s32 	%rd347, %r1868, 4;
	add.s64 	%rd348, %rd2, %rd347;
	ld.global.f32 	%f638, [%rd348];
	mul.wide.s32 	%rd349, %r1867, 4;
	add.s64 	%rd350, %rd1, %rd349;
	ld.global.f32 	%f639, [%rd350];
	sub.f32 	%f640, %f638, %f639;
	fma.rn.f32 	%f814, %f640, %f640, %f814;
$L__BB0_233:
	ld.global.f32 	%f641, [%rd14];
	setp.leu.f32 	%p234, %f641, %f814;
	@%p234 bra 	$L__BB0_235;
	st.global.f32 	[%rd14], %f814;
	st.global.u32 	[%rd13], %r770;
	st.global.u32 	[%rd13+4], %r772;
$L__BB0_235:
	sub.s32 	%r791, %r1, %r756;
	setp.lt.s32 	%p235, %r791, 0;
	setp.ge.s32 	%p236, %r791, %r858;
	or.pred  	%p237, %p235, %p236;
	@%p237 bra 	$L__BB0_250;
	mad.lo.s32 	%r1449, %r791, %r865, %r872;
	shl.b32 	%r1450, %r1449, 1;
	mul.wide.u32 	%rd351, %r1450, 4;
	add.s64 	%rd352, %rd3, %rd351;
	ld.global.u32 	%r792, [%rd352];
	add.s32 	%r793, %r792, %r872;
	ld.global.u32 	%r794, [%rd352+4];
	add.s32 	%r795, %r794, %r1;
	setp.gt.s32 	%p238, %r793, -1;
	setp.lt.s32 	%p239, %r793, %r865;
	and.pred  	%p240, %p238, %p239;
	setp.gt.s32 	%p241, %r795, -1;
	setp.lt.s32 	%p242, %r795, %r858;
	and.pred  	%p243, %p241, %p242;
	and.pred  	%p245, %p240, %p243;
	not.pred 	%p246, %p245;
	@%p246 bra 	$L__BB0_250;
	setp.lt.u32 	%p247, %r745, 7;
	mad.lo.s32 	%r1876, %r795, %r865, %r793;
	mov.f32 	%f822, 0f00000000;
	mov.u32 	%r1877, %r555;
	@%p247 bra 	$L__BB0_240;
	mov.b32 	%r1875, 0;
	mov.f32 	%f822, 0f00000000;
	mov.u32 	%r1877, %r555;
$L__BB0_239:
	.pragma "nounroll";
	mul.wide.s32 	%rd353, %r1877, 4;
	add.s64 	%rd354, %rd2, %rd353;
	ld.global.f32 	%f645, [%rd354];
	mul.wide.s32 	%rd355, %r1876, 4;
	add.s64 	%rd356, %rd1, %rd355;
	ld.global.f32 	%f646, [%rd356];
	sub.f32 	%f647, %f645, %f646;
	fma.rn.f32 	%f648, %f647, %f647, %f822;
	add.s64 	%rd358, %rd354, %rd430;
	ld.global.f32 	%f649, [%rd358];
	add.s64 	%rd359, %rd356, %rd430;
	ld.global.f32 	%f650, [%rd359];
	sub.f32 	%f651, %f649, %f650;
	fma.rn.f32 	%f652, %f651, %f651, %f648;
	add.s64 	%rd360, %rd358, %rd430;
	ld.global.f32 	%f653, [%rd360];
	add.s64 	%rd361, %rd359, %rd430;
	ld.global.f32 	%f654, [%rd361];
	sub.f32 	%f655, %f653, %f654;
	fma.rn.f32 	%f656, %f655, %f655, %f652;
	add.s64 	%rd362, %rd360, %rd430;
	ld.global.f32 	%f657, [%rd362];
	add.s64 	%rd363, %rd361, %rd430;
	ld.global.f32 	%f658, [%rd363];
	sub.f32 	%f659, %f657, %f658;
	fma.rn.f32 	%f660, %f659, %f659, %f656;
	add.s64 	%rd364, %rd362, %rd430;
	ld.global.f32 	%f661, [%rd364];
	add.s64 	%rd365, %rd363, %rd430;
	ld.global.f32 	%f662, [%rd365];
	sub.f32 	%f663, %f661, %f662;
	fma.rn.f32 	%f664, %f663, %f663, %f660;
	add.s64 	%rd366, %rd364, %rd430;
	ld.global.f32 	%f665, [%rd366];
	add.s64 	%rd367, %rd365, %rd430;
	ld.global.f32 	%f666, [%rd367];
	sub.f32 	%f667, %f665, %f666;
	fma.rn.f32 	%f668, %f667, %f667, %f664;
	add.s64 	%rd368, %rd366, %rd430;
	ld.global.f32 	%f669, [%rd368];
	add.s64 	%rd369, %rd367, %rd430;
	ld.global.f32 	%f670, [%rd369];
	sub.f32 	%f671, %f669, %f670;
	fma.rn.f32 	%f672, %f671, %f671, %f668;
	add.s64 	%rd370, %rd368, %rd430;
	ld.global.f32 	%f673, [%rd370];
	add.s64 	%rd371, %rd369, %rd430;
	ld.global.f32 	%f674, [%rd371];
	sub.f32 	%f675, %f673, %f674;
	fma.rn.f32 	%f822, %f675, %f675, %f672;
	add.s32 	%r1877, %r752, %r1877;
	add.s32 	%r1876, %r752, %r1876;
	add.s32 	%r1875, %r1875, 8;
	setp.ne.s32 	%p248, %r1875, %r750;
	@%p248 bra 	$L__BB0_239;
$L__BB0_240:
	setp.eq.s32 	%p249, %r746, 0;
	@%p249 bra 	$L__BB0_248;
	setp.lt.u32 	%p250, %r747, 3;
	@%p250 bra 	$L__BB0_243;
	mul.wide.s32 	%rd372, %r1877, 4;
	add.s64 	%rd373, %rd2, %rd372;
	ld.global.f32 	%f677, [%rd373];
	mul.wide.s32 	%rd374, %r1876, 4;
	add.s64 	%rd375, %rd1, %rd374;
	ld.global.f32 	%f678, [%rd375];
	sub.f32 	%f679, %f677, %f678;
	fma.rn.f32 	%f680, %f679, %f679, %f822;
	add.s64 	%rd377, %rd373, %rd430;
	ld.global.f32 	%f681, [%rd377];
	add.s64 	%rd378, %rd375, %rd430;
	ld.global.f32 	%f682, [%rd378];
	sub.f32 	%f683, %f681, %f682;
	fma.rn.f32 	%f684, %f683, %f683, %f680;
	add.s64 	%rd379, %rd377, %rd430;
	ld.global.f32 	%f685, [%rd379];
	add.s64 	%rd380, %rd378, %rd430;
	ld.global.f32 	%f686, [%rd380];
	sub.f32 	%f687, %f685, %f686;
	fma.rn.f32 	%f688, %f687, %f687, %f684;
	add.s64 	%rd381, %rd379, %rd430;
	ld.global.f32 	%f689, [%rd381];
	add.s64 	%rd382, %rd380, %rd430;
	ld.global.f32 	%f690, [%rd382];
	sub.f32 	%f691, %f689, %f690;
	fma.rn.f32 	%f822, %f691, %f691, %f688;
	shl.b32 	%r1452, %r561, 2;
	add.s32 	%r1877, %r1452, %r1877;
	add.s32 	%r1876, %r1452, %r1876;
$L__BB0_243:
	setp.eq.s32 	%p251, %r748, 0;
	@%p251 bra 	$L__BB0_248;
	setp.eq.s32 	%p252, %r749, 0;
	@%p252 bra 	$L__BB0_246;
	mul.wide.s32 	%rd383, %r1877, 4;
	add.s64 	%rd384, %rd2, %rd383;
	ld.global.f32 	%f693, [%rd384];
	mul.wide.s32 	%rd385, %r1876, 4;
	add.s64 	%rd386, %rd1, %rd385;
	ld.global.f32 	%f694, [%rd386];
	sub.f32 	%f695, %f693, %f694;
	fma.rn.f32 	%f696, %f695, %f695, %f822;
	add.s64 	%rd388, %rd384, %rd430;
	ld.global.f32 	%f697, [%rd388];
	add.s64 	%rd389, %rd386, %rd430;
	ld.global.f32 	%f698, [%rd389];
	sub.f32 	%f699, %f697, %f698;
	fma.rn.f32 	%f822, %f699, %f699, %f696;
	shl.b32 	%r1453, %r561, 1;
	add.s32 	%r1877, %r1877, %r1453;
	add.s32 	%r1876, %r1876, %r1453;
$L__BB0_246:
	setp.eq.s32 	%p253, %r751, 0;
	@%p253 bra 	$L__BB0_248;
	mul.wide.s32 	%rd390, %r1877, 4;
	add.s64 	%rd391, %rd2, %rd390;
	ld.global.f32 	%f700, [%rd391];
	mul.wide.s32 	%rd392, %r1876, 4;
	add.s64 	%rd393, %rd1, %rd392;
	ld.global.f32 	%f701, [%rd393];
	sub.f32 	%f702, %f700, %f701;
	fma.rn.f32 	%f822, %f702, %f702, %f822;
$L__BB0_248:
	ld.global.f32 	%f703, [%rd14];
	setp.leu.f32 	%p254, %f703, %f822;
	@%p254 bra 	$L__BB0_250;
	st.global.f32 	[%rd14], %f822;
	st.global.u32 	[%rd13], %r792;
	st.global.u32 	[%rd13+4], %r794;
$L__BB0_250:
	add.s32 	%r813, %r756, %r1;
	setp.lt.s32 	%p255, %r813, 0;
	setp.ge.s32 	%p256, %r813, %r858;
	or.pred  	%p257, %p255, %p256;
	@%p257 bra 	$L__BB0_281;
	mad.lo.s32 	%r1454, %r813, %r865, %r872;
	shl.b32 	%r1455, %r1454, 1;
	mul.wide.u32 	%rd394, %r1455, 4;
	add.s64 	%rd395, %rd3, %rd394;
	ld.global.u32 	%r814, [%rd395];
	add.s32 	%r815, %r814, %r872;
	ld.global.u32 	%r816, [%rd395+4];
	add.s32 	%r817, %r816, %r1;
	setp.gt.s32 	%p258, %r815, -1;
	setp.lt.s32 	%p259, %r815, %r865;
	and.pred  	%p260, %p258, %p259;
	setp.gt.s32 	%p261, %r817, -1;
	setp.lt.s32 	%p262, %r817, %r858;
	and.pred  	%p263, %p261, %p262;
	and.pred  	%p265, %p260, %p263;
	not.pred 	%p266, %p265;
	@%p266 bra 	$L__BB0_281;
	setp.lt.u32 	%p267, %r745, 7;
	mad.lo.s32 	%r1885, %r817, %r865, %r815;
	mov.f32 	%f830, 0f00000000;
	mov.u32 	%r1886, %r555;
	@%p267 bra 	$L__BB0_255;
	mov.b32 	%r1884, 0;
	mov.f32 	%f830, 0f00000000;
	mov.u32 	%r1886, %r555;
$L__BB0_254:
	.pragma "nounroll";
	mul.wide.s32 	%rd396, %r1886, 4;
	add.s64 	%rd397, %rd2, %rd396;
	ld.global.f32 	%f707, [%rd397];
	mul.wide.s32 	%rd398, %r1885, 4;
	add.s64 	%rd399, %rd1, %rd398;
	ld.global.f32 	%f708, [%rd399];
	sub.f32 	%f709, %f707, %f708;
	fma.rn.f32 	%f710, %f709, %f709, %f830;
	add.s64 	%rd401, %rd397, %rd430;
	ld.global.f32 	%f711, [%rd401];
	add.s64 	%rd402, %rd399, %rd430;
	ld.global.f32 	%f712, [%rd402];
	sub.f32 	%f713, %f711, %f712;
	fma.rn.f32 	%f714, %f713, %f713, %f710;
	add.s64 	%rd403, %rd401, %rd430;
	ld.global.f32 	%f715, [%rd403];
	add.s64 	%rd404, %rd402, %rd430;
	ld.global.f32 	%f716, [%rd404];
	sub.f32 	%f717, %f715, %f716;
	fma.rn.f32 	%f718, %f717, %f717, %f714;
	add.s64 	%rd405, %rd403, %rd430;
	ld.global.f32 	%f719, [%rd405];
	add.s64 	%rd406, %rd404, %rd430;
	ld.global.f32 	%f720, [%rd406];
	sub.f32 	%f721, %f719, %f720;
	fma.rn.f32 	%f722, %f721, %f721, %f718;
	add.s64 	%rd407, %rd405, %rd430;
	ld.global.f32 	%f723, [%rd407];
	add.s64 	%rd408, %rd406, %rd430;
	ld.global.f32 	%f724, [%rd408];
	sub.f32 	%f725, %f723, %f724;
	fma.rn.f32 	%f726, %f725, %f725, %f722;
	add.s64 	%rd409, %rd407, %rd430;
	ld.global.f32 	%f727, [%rd409];
	add.s64 	%rd410, %rd408, %rd430;
	ld.global.f32 	%f728, [%rd410];
	sub.f32 	%f729, %f727, %f728;
	fma.rn.f32 	%f730, %f729, %f729, %f726;
	add.s64 	%rd411, %rd409, %rd430;
	ld.global.f32 	%f731, [%rd411];
	add.s64 	%rd412, %rd410, %rd430;
	ld.global.f32 	%f732, [%rd412];
	sub.f32 	%f733, %f731, %f732;
	fma.rn.f32 	%f734, %f733, %f733, %f730;
	add.s64 	%rd413, %rd411, %rd430;
	ld.global.f32 	%f735, [%rd413];
	add.s64 	%rd414, %rd412, %rd430;
	ld.global.f32 	%f736, [%rd414];
	sub.f32 	%f737, %f735, %f736;
	fma.rn.f32 	%f830, %f737, %f737, %f734;
	add.s32 	%r1886, %r752, %r1886;
	add.s32 	%r1885, %r752, %r1885;
	add.s32 	%r1884, %r1884, 8;
	setp.ne.s32 	%p268, %r1884, %r750;
	@%p268 bra 	$L__BB0_254;
$L__BB0_255:
	setp.eq.s32 	%p269, %r746, 0;
	@%p269 bra 	$L__BB0_263;
	setp.lt.u32 	%p270, %r747, 3;
	@%p270 bra 	$L__BB0_258;
	mul.wide.s32 	%rd415, %r1886, 4;
	add.s64 	%rd416, %rd2, %rd415;
	ld.global.f32 	%f739, [%rd416];
	mul.wide.s32 	%rd417, %r1885, 4;
	add.s64 	%rd418, %rd1, %rd417;
	ld.global.f32 	%f740, [%rd418];
	sub.f32 	%f741, %f739, %f740;
	fma.rn.f32 	%f742, %f741, %f741, %f830;
	add.s64 	%rd420, %rd416, %rd430;
	ld.global.f32 	%f743, [%rd420];
	add.s64 	%rd421, %rd418, %rd430;
	ld.global.f32 	%f744, [%rd421];
	sub.f32 	%f745, %f743, %f744;
	fma.rn.f32 	%f746, %f745, %f745, %f742;
	add.s64 	%rd422, %rd420, %rd430;
	ld.global.f32 	%f747, [%rd422];
	add.s64 	%rd423, %rd421, %rd430;
	ld.global.f32 	%f748, [%rd423];
	sub.f32 	%f749, %f747, %f748;
	fma.rn.f32 	%f750, %f749, %f749, %f746;
	add.s64 	%rd424, %rd422, %rd430;
	ld.global.f32 	%f751, [%rd424];
	add.s64 	%rd425, %rd423, %rd430;
	ld.global.f32 	%f752, [%rd425];
	sub.f32 	%f753, %f751, %f752;
	fma.rn.f32 	%f830, %f753, %f753, %f750;
	shl.b32 	%r1457, %r561, 2;
	add.s32 	%r1886, %r1457, %r1886;
	add.s32 	%r1885, %r1457, %r1885;
$L__BB0_258:
	setp.eq.s32 	%p271, %r748, 0;
	@%p271 bra 	$L__BB0_263;
	setp.eq.s32 	%p272, %r749, 0;
	@%p272 bra 	$L__BB0_261;
	mul.wide.s32 	%rd426, %r1886, 4;
	add.s64 	%rd427, %rd2, %rd426;
	ld.global.f32 	%f755, [%rd427];
	mul.wide.s32 	%rd428, %r1885, 4;
	add.s64 	%rd429, %rd1, %rd428;
	ld.global.f32 	%f756, [%rd429];
	sub.f32 	%f757, %f755, %f756;
	fma.rn.f32 	%f758, %f757, %f757, %f830;
	add.s64 	%rd431, %rd427, %rd430;
	ld.global.f32 	%f759, [%rd431];
	add.s64 	%rd432, %rd429, %rd430;
	ld.global.f32 	%f760, [%rd432];
	sub.f32 	%f761, %f759, %f760;
	fma.rn.f32 	%f830, %f761, %f761, %f758;
	shl.b32 	%r1458, %r561, 1;
	add.s32 	%r1886, %r1886, %r1458;
	add.s32 	%r1885, %r1885, %r1458;
$L__BB0_261:
	setp.eq.s32 	%p273, %r751, 0;
	@%p273 bra 	$L__BB0_263;
	mul.wide.s32 	%rd433, %r1886, 4;
	add.s64 	%rd434, %rd2, %rd433;
	ld.global.f32 	%f762, [%rd434];
	mul.wide.s32 	%rd435, %r1885, 4;
	add.s64 	%rd436, %rd1, %rd435;
	ld.global.f32 	%f763, [%rd436];
	sub.f32 	%f764, %f762, %f763;
	fma.rn.f32 	%f830, %f764, %f764, %f830;
$L__BB0_263:
	ld.global.f32 	%f765, [%rd14];
	setp.leu.f32 	%p274, %f765, %f830;
	@%p274 bra 	$L__BB0_281;
	st.global.f32 	[%rd14], %f830;
	st.global.u32 	[%rd13], %r814;
	st.global.u32 	[%rd13+4], %r816;
	bra.uni 	$L__BB0_281;
$L__BB0_265:
	sub.s32 	%r845, %r872, %r756;
	setp.ge.s32 	%p143, %r845, %r865;
	or.b32  	%r1406, %r1, %r845;
	shr.u32 	%r1407, %r1406, 31;
	and.b32  	%r1408, %r1407, 1;
	setp.eq.b32 	%p144, %r1408, 1;
	or.pred  	%p145, %p144, %p143;
	@%p145 bra 	$L__BB0_269;
	add.s32 	%r1409, %r554, %r845;
	shl.b32 	%r1410, %r1409, 1;
	mul.wide.u32 	%rd257, %r1410, 4;
	add.s64 	%rd258, %rd3, %rd257;
	ld.global.u32 	%r846, [%rd258];
	add.s32 	%r1411, %r846, %r872;
	ld.global.u32 	%r847, [%rd258+4];
	add.s32 	%r1412, %r847, %r1;
	setp.gt.s32 	%p146, %r1411, -1;
	setp.lt.s32 	%p147, %r1411, %r865;
	and.pred  	%p148, %p146, %p147;
	setp.gt.s32 	%p149, %r1412, -1;
	setp.lt.s32 	%p150, %r1412, %r858;
	and.pred  	%p151, %p149, %p150;
	and.pred  	%p153, %p148, %p151;
	not.pred 	%p154, %p153;
	@%p154 bra 	$L__BB0_269;
	ld.global.f32 	%f514, [%rd14];
	setp.leu.f32 	%p155, %f514, 0f00000000;
	@%p155 bra 	$L__BB0_269;
	mov.b32 	%r1413, 0;
	st.global.u32 	[%rd14], %r1413;
	st.global.u32 	[%rd13], %r846;
	st.global.u32 	[%rd13+4], %r847;
$L__BB0_269:
	add.s32 	%r1414, %r756, %r872;
	setp.ge.s32 	%p156, %r1414, %r865;
	or.b32  	%r1415, %r1, %r1414;
	shr.u32 	%r1416, %r1415, 31;
	and.b32  	%r1417, %r1416, 1;
	setp.eq.b32 	%p157, %r1417, 1;
	or.pred  	%p158, %p157, %p156;
	@%p158 bra 	$L__BB0_273;
	add.s32 	%r1418, %r555, %r756;
	shl.b32 	%r1419, %r1418, 1;
	mul.wide.u32 	%rd259, %r1419, 4;
	add.s64 	%rd260, %rd3, %rd259;
	ld.global.u32 	%r848, [%rd260];
	add.s32 	%r1420, %r848, %r872;
	ld.global.u32 	%r849, [%rd260+4];
	add.s32 	%r1421, %r849, %r1;
	setp.gt.s32 	%p159, %r1420, -1;
	setp.lt.s32 	%p160, %r1420, %r865;
	and.pred  	%p161, %p159, %p160;
	setp.gt.s32 	%p162, %r1421, -1;
	setp.lt.s32 	%p163, %r1421, %r858;
	and.pred  	%p164, %p162, %p163;
	and.pred  	%p166, %p161, %p164;
	not.pred 	%p167, %p166;
	@%p167 bra 	$L__BB0_273;
	ld.global.f32 	%f515, [%rd14];
	setp.leu.f32 	%p168, %f515, 0f00000000;
	@%p168 bra 	$L__BB0_273;
	mov.b32 	%r1422, 0;
	st.global.u32 	[%rd14], %r1422;
	st.global.u32 	[%rd13], %r848;
	st.global.u32 	[%rd13+4], %r849;
$L__BB0_273:
	sub.s32 	%r850, %r1, %r756;
	setp.lt.s32 	%p169, %r850, 0;
	setp.ge.s32 	%p170, %r850, %r858;
	or.pred  	%p171, %p169, %p170;
	@%p171 bra 	$L__BB0_277;
	mad.lo.s32 	%r1423, %r850, %r865, %r872;
	shl.b32 	%r1424, %r1423, 1;
	mul.wide.u32 	%rd261, %r1424, 4;
	add.s64 	%rd262, %rd3, %rd261;
	ld.global.u32 	%r851, [%rd262];
	add.s32 	%r1425, %r851, %r872;
	ld.global.u32 	%r852, [%rd262+4];
	add.s32 	%r1426, %r852, %r1;
	setp.gt.s32 	%p172, %r1425, -1;
	setp.lt.s32 	%p173, %r1425, %r865;
	and.pred  	%p174, %p172, %p173;
	setp.gt.s32 	%p175, %r1426, -1;
	setp.lt.s32 	%p176, %r1426, %r858;
	and.pred  	%p177, %p175, %p176;
	and.pred  	%p179, %p174, %p177;
	not.pred 	%p180, %p179;
	@%p180 bra 	$L__BB0_277;
	ld.global.f32 	%f516, [%rd14];
	setp.leu.f32 	%p181, %f516, 0f00000000;
	@%p181 bra 	$L__BB0_277;
	mov.b32 	%r1427, 0;
	st.global.u32 	[%rd14], %r1427;
	st.global.u32 	[%rd13], %r851;
	st.global.u32 	[%rd13+4], %r852;
$L__BB0_277:
	add.s32 	%r853, %r756, %r1;
	setp.lt.s32 	%p182, %r853, 0;
	setp.ge.s32 	%p183, %r853, %r858;
	or.pred  	%p184, %p182, %p183;
	@%p184 bra 	$L__BB0_281;
	mad.lo.s32 	%r1428, %r853, %r865, %r872;
	shl.b32 	%r1429, %r1428, 1;
	mul.wide.u32 	%rd263, %r1429, 4;
	add.s64 	%rd264, %rd3, %rd263;
	ld.global.u32 	%r854, [%rd264];
	add.s32 	%r1430, %r854, %r872;
	ld.global.u32 	%r855, [%rd264+4];
	add.s32 	%r1431, %r855, %r1;
	setp.gt.s32 	%p185, %r1430, -1;
	setp.lt.s32 	%p186, %r1430, %r865;
	and.pred  	%p187, %p185, %p186;
	setp.gt.s32 	%p188, %r1431, -1;
	setp.lt.s32 	%p189, %r1431, %r858;
	and.pred  	%p190, %p188, %p189;
	and.pred  	%p192, %p187, %p190;
	not.pred 	%p193, %p192;
	@%p193 bra 	$L__BB0_281;
	ld.global.f32 	%f517, [%rd14];
	setp.leu.f32 	%p194, %f517, 0f00000000;
	@%p194 bra 	$L__BB0_281;
	mov.b32 	%r1432, 0;
	st.global.u32 	[%rd14], %r1432;
	st.global.u32 	[%rd13], %r854;
	st.global.u32 	[%rd13+4], %r855;
$L__BB0_281:
	bar.sync 	0;
	shr.u32 	%r1459, %r756, 31;
	add.s32 	%r1460, %r756, %r1459;
	shr.s32 	%r1860, %r1460, 1;
	setp.gt.s32 	%p275, %r756, 1;
	setp.gt.s32 	%p276, %r1859, 0;
	or.pred  	%p277, %p275, %p276;
	@%p277 bra 	$L__BB0_204;
$L__BB0_282:
	ld.param.u32 	%r1470, [_temporal_motion_propagation_cuda_param_10];
	add.s32 	%r1858, %r1858, 1;
	setp.ne.s32 	%p278, %r1858, %r1470;
	@%p278 bra 	$L__BB0_202;
$L__BB0_283:
	ret;

}


// ===== COMPILED SASS (sm_100) =====

	.target	sm_100

	.elftype	@"ET_EXEC"


//--------------------- .note.nv.tkinfo           --------------------------
	.section	.note.nv.tkinfo,"",@"SHT_NOTE"
	.sectionflags	@"SHF_NOTE_NV_TKINFO"
	.tkinfo
        /*0018*/ 	.word	0x00000002
        /*0030*/ 	.string	""
        /*0030*/ 	.string	"ptxas"
        /*0030*/ 	.string	"Cuda compilation tools, release 13.0, V13.0.88"
        /*0030*/ 	.string	"Build cuda_13.0.r13.0/compiler.36424714_0"
        /*0030*/ 	.string	"-arch sm_100 -m 64 "



//--------------------- .note.nv.cuinfo           --------------------------
	.section	.note.nv.cuinfo,"",@"SHT_NOTE"
	.sectionflags	@"SHF_NOTE_NV_CUINFO"
        /*0018*/ 	.short	0x0002
        /*001a*/ 	.short	0x0064
        /*001c*/ 	.short	0x0082
	.zero		2


//--------------------- .nv.info                  --------------------------
	.section	.nv.info,"",@"SHT_CUDA_INFO"
	.align	4


	//----- nvinfo : EIATTR_REGCOUNT
	.align		4
        /*0000*/ 	.byte	0x04, 0x2f
        /*0002*/ 	.short	(.L_10 - .L_9)
	.align		4
.L_9:
        /*0004*/ 	.word	index@(_temporal_motion_propagation_cuda)
        /*0008*/ 	.word	0x00000028


	//----- nvinfo : EIATTR_FRAME_SIZE
	.align		4
.L_10:
        /*000c*/ 	.byte	0x04, 0x11
        /*000e*/ 	.short	(.L_12 - .L_11)
	.align		4
.L_11:
        /*0010*/ 	.word	index@($__internal_0_$__cuda_sm20_sqrt_rn_f32_slowpath)
        /*0014*/ 	.word	0x00000030


	//----- nvinfo : EIATTR_FRAME_SIZE
	.align		4
.L_12:
        /*0018*/ 	.byte	0x04, 0x11
        /*001a*/ 	.short	(.L_14 - .L_13)
	.align		4
.L_13:
        /*001c*/ 	.word	index@(_temporal_motion_propagation_cuda)
        /*0020*/ 	.word	0x00000030


	//----- nvinfo : EIATTR_MIN_STACK_SIZE
	.align		4
.L_14:
        /*0024*/ 	.byte	0x04, 0x12
        /*0026*/ 	.short	(.L_16 - .L_15)
	.align		4
.L_15:
        /*0028*/ 	.word	index@(_temporal_motion_propagation_cuda)
        /*002c*/ 	.word	0x00000030
.L_16:


//--------------------- .nv.compat                --------------------------
	.section	.nv.compat,"",@"SHT_CUDA_COMPAT_INFO"
	.align	4
        /*0000*/ 	.byte	0x02, 0x09, 0x00, 0x00, 0x02, 0x02, 0x01, 0x00, 0x02, 0x05, 0x05, 0x00, 0x03, 0x07, 0x01, 0x01
        /*0010*/ 	.byte	0x02, 0x03, 0x00, 0x00, 0x02, 0x06, 0x01, 0x00, 0x04, 0x0b, 0x08, 0x00, 0x01, 0x00, 0x00, 0x00
        /*0020*/ 	.byte	0x00, 0x00, 0x00, 0x00


//--------------------- .nv.info._temporal_motion_propagation_cuda --------------------------
	.section	.nv.info._temporal_motion_propagation_cuda,"",@"SHT_CUDA_INFO"
	.sectionflags	@""
	.align	4


	//----- nvinfo : EIATTR_CUDA_API_VERSION
	.align		4
        /*0000*/ 	.byte	0x04, 0x37
        /*0002*/ 	.short	(.L_18 - .L_17)
.L_17:
        /*0004*/ 	.word	0x00000082


	//----- nvinfo : EIATTR_KPARAM_INFO
	.align		4
.L_18:
        /*0008*/ 	.byte	0x04, 0x17
        /*000a*/ 	.short	(.L_20 - .L_19)
.L_19:
        /*000c*/ 	.word	0x00000000
        /*0010*/ 	.short	0x000b
        /*0012*/ 	.short	0x0040
        /*0014*/ 	.byte	0x00, 0xf0, 0x11, 0x00


	//----- nvinfo : EIATTR_KPARAM_INFO
	.align		4
.L_20:
        /*0018*/ 	.byte	0x04, 0x17
        /*001a*/ 	.short	(.L_22 - .L_21)
.L_21:
        /*001c*/ 	.word	0x00000000
        /*0020*/ 	.short	0x000a
        /*0022*/ 	.short	0x003c
        /*0024*/ 	.byte	0x00, 0xf0, 0x11, 0x00


	//----- nvinfo : EIATTR_KPARAM_INFO
	.align		4
.L_22:
        /*0028*/ 	.byte	0x04, 0x17
        /*002a*/ 	.short	(.L_24 - .L_23)
.L_23:
        /*002c*/ 	.word	0x00000000
        /*0030*/ 	.short	0x0009
        /*0032*/ 	.short	0x0038
        /*0034*/ 	.byte	0x00, 0xf0, 0x11, 0x00


	//----- nvinfo : EIATTR_KPARAM_INFO
	.align		4
.L_24:
        /*0038*/ 	.byte	0x04, 0x17
        /*003a*/ 	.short	(.L_26 - .L_25)
.L_25:
        /*003c*/ 	.word	0x00000000
        /*0040*/ 	.short	0x0008
        /*0042*/ 	.short	0x0034
        /*0044*/ 	.byte	0x00, 0xf0, 0x11, 0x00


	//----- nvinfo : EIATTR_KPARAM_INFO
	.align		4
.L_26:
        /*0048*/ 	.byte	0x04, 0x17
        /*004a*/ 	.short	(.L_28 - .L_27)
.L_27:
        /*004c*/ 	.word	0x00000000
        /*0050*/ 	.short	0x0007
        /*0052*/ 	.short	0x0030
        /*0054*/ 	.byte	0x00, 0xf0, 0x11, 0x00


	//----- nvinfo : EIATTR_KPARAM_INFO
	.align		4
.L_28:
        /*0058*/ 	.byte	0x04, 0x17
        /*005a*/ 	.short	(.L_30 - .L_29)
.L_29:
        /*005c*/ 	.word	0x00000000
        /*0060*/ 	.short	0x0006
        /*0062*/ 	.short	0x002c
        /*0064*/ 	.byte	0x00, 0xf0, 0x11, 0x00


	//----- nvinfo : EIATTR_KPARAM_INFO
	.align		4
.L_30:
        /*0068*/ 	.byte	0x04, 0x17
        /*006a*/ 	.short	(.L_32 - .L_31)
.L_31:
        /*006c*/ 	.word	0x00000000
        /*0070*/ 	.short	0x0005
        /*0072*/ 	.short	0x0028
        /*0074*/ 	.byte	0x00, 0xf0, 0x11, 0x00


	//----- nvinfo : EIATTR_KPARAM_INFO
	.align		4
.L_32:
        /*0078*/ 	.byte	0x04, 0x17
        /*007a*/ 	.short	(.L_34 - .L_33)
.L_33:
        /*007c*/ 	.word	0x00000000
        /*0080*/ 	.short	0x0004
        /*0082*/ 	.short	0x0020
        /*0084*/ 	.byte	0x00, 0xf5, 0x21, 0x00


	//----- nvinfo : EIATTR_KPARAM_INFO
	.align		4
.L_34:
        /*0088*/ 	.byte	0x04, 0x17
        /*008a*/ 	.short	(.L_36 - .L_35)
.L_35:
        /*008c*/ 	.word	0x00000000
        /*0090*/ 	.short	0x0003
        /*0092*/ 	.short	0x0018
        /*0094*/ 	.byte	0x00, 0xf5, 0x21, 0x00


	//----- nvinfo : EIATTR_KPARAM_INFO
	.align		4
.L_36:
        /*0098*/ 	.byte	0x04, 0x17
        /*009a*/ 	.short	(.L_38 - .L_37)
.L_37:
        /*009c*/ 	.word	0x00000000
        /*00a0*/ 	.short	0x0002
        /*00a2*/ 	.short	0x0010
        /*00a4*/ 	.byte	0x00, 0xf5, 0x21, 0x00


	//----- nvinfo : EIATTR_KPARAM_INFO
	.align		4
.L_38:
        /*00a8*/ 	.byte	0x04, 0x17
        /*00aa*/ 	.short	(.L_40 - .L_39)
.L_39:
        /*00ac*/ 	.word	0x00000000
        /*00b0*/ 	.short	0x0001
        /*00b2*/ 	.short	0x0008
        /*00b4*/ 	.byte	0x00, 0xf5, 0x21, 0x00


	//----- nvinfo : EIATTR_KPARAM_INFO
	.align		4
.L_40:
        /*00b8*/ 	.byte	0x04, 0x17
        /*00ba*/ 	.short	(.L_42 - .L_41)
.L_41:
        /*00bc*/ 	.word	0x00000000
        /*00c0*/ 	.short	0x0000
        /*00c2*/ 	.short	0x0000
        /*00c4*/ 	.byte	0x00, 0xf5, 0x21, 0x00


	//----- nvinfo : EIATTR_SPARSE_MMA_MASK
	.align		4
.L_42:
        /*00c8*/ 	.byte	0x03, 0x50
        /*00ca*/ 	.short	0x0000


	//----- nvinfo : EIATTR_MAXREG_COUNT
	.align		4
        /*00cc*/ 	.byte	0x03, 0x1b
        /*00ce*/ 	.short	0x00ff


	//----- nvinfo : EIATTR_NUM_BARRIERS
	.align		4
        /*00d0*/ 	.byte	0x02, 0x4c
        /*00d2*/ 	.byte	0x01
	.zero		1


	//----- nvinfo : EIATTR_MERCURY_ISA_VERSION
	.align		4
        /*00d4*/ 	.byte	0x03, 0x5f
        /*00d6*/ 	.short	0x0101


	//----- nvinfo : EIATTR_VRC_CTA_INIT_COUNT
	.align		4
        /*00d8*/ 	.byte	0x02, 0x4a
	.zero		1
	.zero		1


	//----- nvinfo : EIATTR_EXIT_INSTR_OFFSETS
	.align		4
        /*00dc*/ 	.byte	0x04, 0x1c
        /*00de*/ 	.short	(.L_44 - .L_43)


	//   ....[0]....
.L_43:
        /*00e0*/ 	.word	0x000000d0


	//   ....[1]....
        /*00e4*/ 	.word	0x00007310


	//   ....[2]....
        /*00e8*/ 	.word	0x0000a1c0


	//----- nvinfo : EIATTR_CRS_STACK_SIZE
	.align		4
.L_44:
        /*00ec*/ 	.byte	0x04, 0x1e
        /*00ee*/ 	.short	(.L_46 - .L_45)
.L_45:
        /*00f0*/ 	.word	0x00000000


	//----- nvinfo : EIATTR_CBANK_PARAM_SIZE
	.align		4
.L_46:
        /*00f4*/ 	.byte	0x03, 0x19
        /*00f6*/ 	.short	0x0044


	//----- nvinfo : EIATTR_PARAM_CBANK
	.align		4
        /*00f8*/ 	.byte	0x04, 0x0a
        /*00fa*/ 	.short	(.L_48 - .L_47)
	.align		4
.L_47:
        /*00fc*/ 	.word	index@(.nv.constant0._temporal_motion_propagation_cuda)
        /*0100*/ 	.short	0x0380
        /*0102*/ 	.short	0x0044


	//----- nvinfo : EIATTR_SW_WAR
	.align		4
.L_48:
        /*0104*/ 	.byte	0x04, 0x36
        /*0106*/ 	.short	(.L_50 - .L_49)
.L_49:
        /*0108*/ 	.word	0x00000008
.L_50:


//--------------------- .nv.callgraph             --------------------------
	.section	.nv.callgraph,"",@"SHT_CUDA_CALLGRAPH"
	.align	4
	.sectionentsize	8
	.align		4
        /*0000*/ 	.word	0x00000000
	.align		4
        /*0004*/ 	.word	0xffffffff
	.align		4
        /*0008*/ 	.word	0x00000000
	.align		4
        /*000c*/ 	.word	0xfffffffe
	.align		4
        /*0010*/ 	.word	0x00000000
	.align		4
        /*0014*/ 	.word	0xfffffffd
	.align		4
        /*0018*/ 	.word	0x00000000
	.align		4
        /*001c*/ 	.word	0xfffffffc


//--------------------- .nv.constant4             --------------------------
	.section	.nv.constant4,"a",@progbits
	.align	8
	.align		8
.nv.constant4:
        /*0000*/ 	.dword	precalc_xorwow_matrix
	.align		8
        /*0008*/ 	.dword	precalc_xorwow_offset_matrix
	.align		8
        /*0010*/ 	.dword	mrg32k3aM1
	.align		8
        /*0018*/ 	.dword	mrg32k3aM2
	.align		8
        /*0020*/ 	.dword	mrg32k3aM1SubSeq
	.align		8
        /*0028*/ 	.dword	mrg32k3aM2SubSeq
	.align		8
        /*0030*/ 	.dword	mrg32k3aM1Seq
	.align		8
        /*0038*/ 	.dword	mrg32k3aM2Seq


//--------------------- .nv.constant3             --------------------------
	.section	.nv.constant3,"a",@progbits
	.align	8
.nv.constant3:
	.type		__cr_lgamma_table,@object
	.size		__cr_lgamma_table,(.L_8 - __cr_lgamma_table)
__cr_lgamma_table:
        /*0000*/ 	.byte	0x00, 0x00, 0x00, 0x00, 0x00, 0x00, 0x00, 0x00, 0x00, 0x00, 0x00, 0x00, 0x00, 0x00, 0x00, 0x00
        /*0010*/ 	.byte	0xef, 0x39, 0xfa, 0xfe, 0x42, 0x2e, 0xe6, 0x3f, 0x02, 0x20, 0x2a, 0xfa, 0x0b, 0xab, 0xfc, 0x3f
        /*0020*/ 	.byte	0xf9, 0x2c, 0x92, 0x7c, 0xa7, 0x6c, 0x09, 0x40, 0xc9, 0x79, 0x44, 0x3c, 0x64, 0x26, 0x13, 0x40
        /*0030*/ 	.byte	0xca, 0x01, 0xcf, 0x3a, 0x27, 0x51, 0x1a, 0x40, 0x30, 0xcc, 0x2d, 0xf3, 0xe1, 0x0c, 0x21, 0x40
        /*0040*/ 	.byte	0x0d, 0xb7, 0xfc, 0x82, 0x8e, 0x35, 0x25, 0x40
.L_8:


//--------------------- .text._temporal_motion_propagation_cuda --------------------------
	.section	.text._temporal_motion_propagation_cuda,"ax",@progbits
	.align	128
        .global         _temporal_motion_propagation_cuda
        .type           _temporal_motion_propagation_cuda,@function
        .size           _temporal_motion_propagation_cuda,(.L_x_86 - _temporal_motion_propagation_cuda)
        .other          _temporal_motion_propagation_cuda,@"STO_CUDA_ENTRY STV_DEFAULT"
_temporal_motion_propagation_cuda:
.text._temporal_motion_propagation_cuda:
[----:B------:R-:W0:Y:S01]  /*0000*/  LDC R1, c[0x0][0x37c] ;  /* 0x0000df00ff017b82 */ /* 0x000e220000000800 */
[----:B------:R-:W1:Y:S07]  /*0010*/  S2R R0, SR_TID.Y ;  /* 0x0000000000007919 */ /* 0x000e6e0000002200 */
[----:B------:R-:W2:Y:S01]  /*0020*/  LDC R14, c[0x0][0x360] ;  /* 0x0000d800ff0e7b82 */ /* 0x000ea20000000800 */
[----:B------:R-:W3:Y:S01]  /*0030*/  LDCU.64 UR6, c[0x0][0x3a8] ;  /* 0x00007500ff0677ac */ /* 0x000ee20008000a00 */
[----:B0-----:R-:W-:Y:S01]  /*0040*/  IADD3 R1, PT, PT, R1, -0x30, RZ ;  /* 0xffffffd001017810 */ /* 0x001fe20007ffe0ff */
[----:B------:R-:W2:Y:S05]  /*0050*/  S2R R3, SR_TID.X ;  /* 0x0000000000037919 */ /* 0x000eaa0000002100 */
[----:B------:R-:W1:Y:S08]  /*0060*/  S2UR UR5, SR_CTAID.Y ;  /* 0x00000000000579c3 */ /* 0x000e700000002600 */
[----:B------:R-:W1:Y:S08]  /*0070*/  LDC R15, c[0x0][0x364] ;  /* 0x0000d900ff0f7b82 */ /* 0x000e700000000800 */
[----:B------:R-:W2:Y:S01]  /*0080*/  S2UR UR4, SR_CTAID.X ;  /* 0x00000000000479c3 */ /* 0x000ea20000002500 */
[----:B-1----:R-:W-:-:S05]  /*0090*/  IMAD R15, R15, UR5, R0 ;  /* 0x000000050f0f7c24 */ /* 0x002fca000f8e0200 */
[----:B---3--:R-:W-:Y:S01]  /*00a0*/  ISETP.GE.AND P0, PT, R15, UR7, PT ;  /* 0x000000070f007c0c */ /* 0x008fe2000bf06270 */
[----:B--2---:R-:W-:-:S05]  /*00b0*/  IMAD R14, R14, UR4, R3 ;  /* 0x000000040e0e7c24 */ /* 0x004fca000f8e0203 */
[----:B------:R-:W-:-:S13]  /*00c0*/  ISETP.GE.OR P0, PT, R14, UR6, P0 ;  /* 0x000000060e007c0c */ /* 0x000fda0008706670 */
[----:B------:R-:W-:Y:S05]  /*00d0*/  @P0 EXIT ;  /* 0x000000000000094d */ /* 0x000fea0003800000 */
[C---:B------:R-:W-:Y:S01]  /*00e0*/  LOP3.LUT R0, R14.reuse, 0xaad26b49, RZ, 0x3c, !PT ;  /* 0xaad26b490e007812 */ /* 0x040fe200078e3cff */
[----:B------:R-:W-:Y:S01]  /*00f0*/  IMAD.MOV.U32 R2, RZ, RZ, -0x266e14b1 ;  /* 0xd991eb4fff027424 */ /* 0x000fe200078e00ff */
[----:B------:R-:W-:Y:S01]  /*0100*/  ISETP.GT.AND P0, PT, R14, -0x1, PT ;  /* 0xffffffff0e00780c */ /* 0x000fe20003f04270 */
[----:B------:R-:W0:Y:S01]  /*0110*/  LDCU.64 UR6, c[0x0][0x358] ;  /* 0x00006b00ff0677ac */ /* 0x000e220008000a00 */
[----:B------:R-:W-:Y:S01]  /*0120*/  BSSY.RECONVERGENT B0, `(.L_x_0) ;  /* 0x000025e000007945 */ /* 0x000fe20003800200 */
[----:B------:R-:W-:Y:S01]  /*0130*/  IMAD R3, R0, 0x4182bed5, RZ ;  /* 0x4182bed500037824 */ /* 0x000fe200078e02ff */
[----:B------:R-:W-:Y:S02]  /*0140*/  SEL R2, R2, 0x8bf16996, P0 ;  /* 0x8bf1699602027807 */ /* 0x000fe40000000000 */
[----:B------:R-:W-:Y:S02]  /*0150*/  ISETP.NE.AND P0, PT, R15, RZ, PT ;  /* 0x000000ff0f00720c */ /* 0x000fe40003f05270 */
[C---:B------:R-:W-:Y:S01]  /*0160*/  IADD3 R0, PT, PT, R3.reuse, R2, RZ ;  /* 0x0000000203007210 */ /* 0x040fe20007ffe0ff */
[----:B------:R-:W-:Y:S01]  /*0170*/  VIADD R7, R2, 0x1f123bb5 ;  /* 0x1f123bb502077836 */ /* 0x000fe20000000000 */
[----:B------:R-:W-:-:S02]  /*0180*/  LOP3.LUT R6, R3, 0x159a55e5, RZ, 0x3c, !PT ;  /* 0x159a55e503067812 */ /* 0x000fc400078e3cff */
[C---:B------:R-:W-:Y:S01]  /*0190*/  IADD3 R9, PT, PT, R3.reuse, 0x75bcd15, RZ ;  /* 0x075bcd1503097810 */ /* 0x040fe20007ffe0ff */
[----:B------:R-:W-:Y:S01]  /*01a0*/  VIADD R3, R3, 0x583f19 ;  /* 0x00583f1903037836 */ /* 0x000fe20000000000 */
[----:B------:R-:W-:Y:S01]  /*01b0*/  LOP3.LUT R2, R2, 0x5491333, RZ, 0x3c, !PT ;  /* 0x0549133302027812 */ /* 0x000fe200078e3cff */
[----:B------:R1:W-:Y:S01]  /*01c0*/  STL.64 [R1+0x8], R6 ;  /* 0x0000080601007387 */ /* 0x0003e20000100a00 */
[----:B------:R-:W-:-:S03]  /*01d0*/  IADD3 R8, PT, PT, R0, 0x64f0c9, RZ ;  /* 0x0064f0c900087810 */ /* 0x000fc60007ffe0ff */
[----:B------:R1:W-:Y:S04]  /*01e0*/  STL.64 [R1+0x10], R2 ;  /* 0x0000100201007387 */ /* 0x0003e80000100a00 */
[----:B------:R1:W-:Y:S01]  /*01f0*/  STL.64 [R1], R8 ;  /* 0x0000000801007387 */ /* 0x0003e20000100a00 */
[----:B0-----:R-:W-:Y:S05]  /*0200*/  @!P0 BRA `(.L_x_1) ;  /* 0x00000024003c8947 */ /* 0x001fea0003800000 */
[----:B------:R-:W-:Y:S01]  /*0210*/  IMAD.MOV.U32 R16, RZ, RZ, R15 ;  /* 0x000000ffff107224 */ /* 0x000fe200078e000f */
[----:B------:R-:W-:-:S07]  /*0220*/  CS2R R12, SRZ ;  /* 0x00000000000c7805 */ /* 0x000fce000001ff00 */
.L_x_10:
[----:B------:R-:W-:Y:S01]  /*0230*/  LOP3.LUT R23, R16, 0x3, RZ, 0xc0, !PT ;  /* 0x0000000310177812 */ /* 0x000fe200078ec0ff */
[----:B------:R-:W-:Y:S03]  /*0240*/  BSSY.RECONVERGENT B1, `(.L_x_2) ;  /* 0x0000245000017945 */ /* 0x000fe60003800200 */
[----:B------:R-:W-:-:S04]  /*0250*/  ISETP.NE.U32.AND P0, PT, R23, RZ, PT ;  /* 0x000000ff1700720c */ /* 0x000fc80003f05070 */
[----:B------:R-:W-:-:S13]  /*0260*/  ISETP.NE.AND.EX P0, PT, RZ, RZ, PT, P0 ;  /* 0x000000ffff00720c */ /* 0x000fda0003f05300 */
[----:B0-23--:R-:W-:Y:S05]  /*0270*/  @!P0 BRA `(.L_x_3) ;  /* 0x0000002400048947 */ /* 0x00dfea0003800000 */
[----:B------:R-:W0:Y:S01]  /*0280*/  LDC.64 R4, c[0x4][RZ] ;  /* 0x01000000ff047b82 */ /* 0x000e220000000a00 */
[----:B------:R-:W-:Y:S02]  /*0290*/  HFMA2 R18, -RZ, RZ, 0, 0 ;  /* 0x00000000ff127431 */ /* 0x000fe400000001ff */
[----:B-1----:R-:W-:Y:S01]  /*02a0*/  IMAD.MOV.U32 R9, RZ, RZ, RZ ;  /* 0x000000ffff097224 */ /* 0x002fe200078e00ff */
[----:B------:R-:W-:Y:S02]  /*02b0*/  CS2R R6, SRZ ;  /* 0x0000000000067805 */ /* 0x000fe4000001ff00 */
[----:B------:R-:W-:Y:S01]  /*02c0*/  CS2R R2, SRZ ;  /* 0x0000000000027805 */ /* 0x000fe2000001ff00 */
[----:B0-----:R-:W-:-:S07]  /*02d0*/  IMAD.WIDE.U32 R4, R12, 0xc80, R4 ;  /* 0x00000c800c047825 */ /* 0x001fce00078e0004 */
.L_x_5:
[----:B------:R-:W-:-:S06]  /*02e0*/  LEA R17, R18, R1, 0x2 ;  /* 0x0000000112117211 */ /* 0x000fcc00078e10ff */
[----:B------:R-:W5:Y:S01]  /*02f0*/  LDL R17, [R17+0x4] ;  /* 0x0000040011117983 */ /* 0x000f620000100800 */
[----:B------:R-:W-:Y:S01]  /*0300*/  IMAD.SHL.U32 R19, R18, 0x20, RZ ;  /* 0x0000002012137824 */ /* 0x000fe200078e00ff */
[----:B------:R-:W-:-:S06]  /*0310*/  UMOV UR4, URZ ;  /* 0x000000ff00047c82 */ /* 0x000fcc0008000000 */
.L_x_4:
[----:B-----5:R-:W-:Y:S02]  /*0320*/  SHF.R.U32.HI R30, RZ, UR4, R17 ;  /* 0x00000004ff1e7c19 */ /* 0x020fe40008011611 */
[----:B------:R-:W-:Y:S02]  /*0330*/  IADD3 R10, PT, PT, R19, UR4, RZ ;  /* 0x00000004130a7c10 */ /* 0x000fe4000fffe0ff */
[----:B------:R-:W-:-:S04]  /*0340*/  LOP3.LUT R11, R30, 0x1, RZ, 0xc0, !PT ;  /* 0x000000011e0b7812 */ /* 0x000fc800078ec0ff */
[----:B------:R-:W-:Y:S01]  /*0350*/  ISETP.NE.U32.AND P0, PT, R11, 0x1, PT ;  /* 0x000000010b00780c */ /* 0x000fe20003f05070 */
[----:B------:R-:W-:-:S03]  /*0360*/  IMAD R11, R10, 0x5, RZ ;  /* 0x000000050a0b7824 */ /* 0x000fc600078e02ff */
[----:B------:R-:W-:Y:S01]  /*0370*/  R2P PR, R30, 0x7e ;  /* 0x0000007e1e007804 */ /* 0x000fe20000000000 */
[----:B------:R-:W-:-:S08]  /*0380*/  IMAD.WIDE.U32 R10, R11, 0x4, R4 ;  /* 0x000000040b0a7825 */ /* 0x000fd000078e0004 */
[----:B------:R-:W2:Y:S04]  /*0390*/  @!P0 LDG.E R20, desc[UR6][R10.64+0x10] ;  /* 0x000010060a148981 */ /* 0x000ea8000c1e1900 */
[----:B------:R-:W3:Y:S04]  /*03a0*/  @P1 LDG.E R22, desc[UR6][R10.64+0x24] ;  /* 0x000024060a161981 */ /* 0x000ee8000c1e1900 */
[----:B------:R-:W4:Y:S04]  /*03b0*/  @P2 LDG.E R24, desc[UR6][R10.64+0x38] ;  /* 0x000038060a182981 */ /* 0x000f28000c1e1900 */
[----:B------:R-:W4:Y:S04]  /*03c0*/  @P3 LDG.E R32, desc[UR6][R10.64+0x4c] ;  /* 0x00004c060a203981 */ /* 0x000f28000c1e1900 */
[----:B------:R-:W4:Y:S04]  /*03d0*/  @P1 LDG.E R26, desc[UR6][R10.64+0x14] ;  /* 0x000014060a1a1981 */ /* 0x000f28000c1e1900 */
[----:B------:R-:W4:Y:S04]  /*03e0*/  @P4 LDG.E R34, desc[UR6][R10.64+0x60] ;  /* 0x000060060a224981 */ /* 0x000f28000c1e1900 */
[----:B------:R-:W4:Y:S04]  /*03f0*/  @!P0 LDG.E R21, desc[UR6][R10.64+0x4] ;  /* 0x000004060a158981 */ /* 0x000f28000c1e1900 */
[----:B------:R-:W4:Y:S04]  /*0400*/  @!P0 LDG.E R25, desc[UR6][R10.64+0xc] ;  /* 0x00000c060a198981 */ /* 0x000f28000c1e1900 */
[----:B------:R-:W4:Y:S04]  /*0410*/  @P5 LDG.E R36, desc[UR6][R10.64+0x74] ;  /* 0x000074060a245981 */ /* 0x000f28000c1e1900 */
[----:B------:R-:W4:Y:S04]  /*0420*/  @P1 LDG.E R27, desc[UR6][R10.64+0x18] ;  /* 0x000018060a1b1981 */ /* 0x000f28000c1e1900 */
[----:B------:R-:W4:Y:S04]  /*0430*/  @P1 LDG.E R29, desc[UR6][R10.64+0x20] ;  /* 0x000020060a1d1981 */ /* 0x000f28000c1e1900 */
[----:B------:R-:W4:Y:S04]  /*0440*/  @P6 LDG.E R31, desc[UR6][R10.64+0x88] ;  /* 0x000088060a1f6981 */ /* 0x000f28000c1e1900 */
[----:B------:R-:W4:Y:S04]  /*0450*/  @P1 LDG.E R28, desc[UR6][R10.64+0x1c] ;  /* 0x00001c060a1c1981 */ /* 0x000f28000c1e1900 */
[----:B------:R-:W4:Y:S01]  /*0460*/  @P4 LDG.E R33, desc[UR6][R10.64+0x5c] ;  /* 0x00005c060a214981 */ /* 0x000f22000c1e1900 */
[----:B--2---:R-:W-:-:S03]  /*0470*/  @!P0 LOP3.LUT R3, R3, R20, RZ, 0x3c, !PT ;  /* 0x0000001403038212 */ /* 0x004fc600078e3cff */
[----:B------:R-:W2:Y:S01]  /*0480*/  @P2 LDG.E R20, desc[UR6][R10.64+0x28] ;  /* 0x000028060a142981 */ /* 0x000ea2000c1e1900 */
[----:B---3--:R-:W-:-:S03]  /*0490*/  @P1 LOP3.LUT R3, R3, R22, RZ, 0x3c, !PT ;  /* 0x0000001603031212 */ /* 0x008fc600078e3cff */
[----:B------:R-:W3:Y:S01]  /*04a0*/  @!P0 LDG.E R22, desc[UR6][R10.64] ;  /* 0x000000060a168981 */ /* 0x000ee2000c1e1900 */
[----:B----4-:R-:W-:-:S03]  /*04b0*/  @P2 LOP3.LUT R3, R3, R24, RZ, 0x3c, !PT ;  /* 0x0000001803032212 */ /* 0x010fc600078e3cff */
[----:B------:R-:W4:Y:S01]  /*04c0*/  @!P0 LDG.E R24, desc[UR6][R10.64+0x8] ;  /* 0x000008060a188981 */ /* 0x000f22000c1e1900 */
[----:B------:R-:W-:-:S03]  /*04d0*/  @P3 LOP3.LUT R3, R3, R32, RZ, 0x3c, !PT ;  /* 0x0000002003033212 */ /* 0x000fc600078e3cff */
[----:B------:R-:W2:Y:S01]  /*04e0*/  @P5 LDG.E R32, desc[UR6][R10.64+0x64] ;  /* 0x000064060a205981 */ /* 0x000ea2000c1e1900 */
[----:B------:R-:W-:Y:S02]  /*04f0*/  @P4 LOP3.LUT R3, R3, R34, RZ, 0x3c, !PT ;  /* 0x0000002203034212 */ /* 0x000fe400078e3cff */
[----:B------:R-:W-:Y:S02]  /*0500*/  @!P0 LOP3.LUT R6, R6, R21, RZ, 0x3c, !PT ;  /* 0x0000001506068212 */ /* 0x000fe400078e3cff */
[----:B------:R-:W2:Y:S01]  /*0510*/  @P2 LDG.E R21, desc[UR6][R10.64+0x2c] ;  /* 0x00002c060a152981 */ /* 0x000ea2000c1e1900 */
[----:B------:R-:W-:-:S03]  /*0520*/  @!P0 LOP3.LUT R2, R2, R25, RZ, 0x3c, !PT ;  /* 0x0000001902028212 */ /* 0x000fc600078e3cff */
[----:B------:R-:W2:Y:S01]  /*0530*/  @P2 LDG.E R25, desc[UR6][R10.64+0x34] ;  /* 0x000034060a192981 */ /* 0x000ea2000c1e1900 */
[----:B------:R-:W-:Y:S02]  /*0540*/  @P5 LOP3.LUT R3, R3, R36, RZ, 0x3c, !PT ;  /* 0x0000002403035212 */ /* 0x000fe400078e3cff */
[----:B------:R-:W-:Y:S02]  /*0550*/  @P1 LOP3.LUT R6, R6, R27, RZ, 0x3c, !PT ;  /* 0x0000001b06061212 */ /* 0x000fe400078e3cff */
[----:B------:R-:W2:Y:S01]  /*0560*/  @P3 LDG.E R27, desc[UR6][R10.64+0x40] ;  /* 0x000040060a1b3981 */ /* 0x000ea2000c1e1900 */
[----:B------:R-:W-:-:S03]  /*0570*/  @P1 LOP3.LUT R2, R2, R29, RZ, 0x3c, !PT ;  /* 0x0000001d02021212 */ /* 0x000fc600078e3cff */
[----:B------:R-:W2:Y:S01]  /*0580*/  @P3 LDG.E R29, desc[UR6][R10.64+0x48] ;  /* 0x000048060a1d3981 */ /* 0x000ea2000c1e1900 */
[----:B------:R-:W-:-:S03]  /*0590*/  @P6 LOP3.LUT R3, R3, R31, RZ, 0x3c, !PT ;  /* 0x0000001f03036212 */ /* 0x000fc600078e3cff */
[----:B------:R-:W2:Y:S01]  /*05a0*/  @P4 LDG.E R31, desc[UR6][R10.64+0x54] ;  /* 0x000054060a1f4981 */ /* 0x000ea2000c1e1900 */
[----:B---3--:R-:W-:-:S03]  /*05b0*/  @!P0 LOP3.LUT R9, R9, R22, RZ, 0x3c, !PT ;  /* 0x0000001609098212 */ /* 0x008fc600078e3cff */
[----:B------:R-:W3:Y:S01]  /*05c0*/  @P2 LDG.E R22, desc[UR6][R10.64+0x30] ;  /* 0x000030060a162981 */ /* 0x000ee2000c1e1900 */
[----:B----4-:R-:W-:Y:S02]  /*05d0*/  @!P0 LOP3.LUT R7, R7, R24, RZ, 0x3c, !PT ;  /* 0x0000001807078212 */ /* 0x010fe400078e3cff */
[----:B------:R-:W-:Y:S01]  /*05e0*/  @P1 LOP3.LUT R9, R9, R26, RZ, 0x3c, !PT ;  /* 0x0000001a09091212 */ /* 0x000fe200078e3cff */
[----:B------:R-:W4:Y:S03]  /*05f0*/  @P3 LDG.E R24, desc[UR6][R10.64+0x3c] ;  /* 0x00003c060a183981 */ /* 0x000f26000c1e1900 */
[----:B--2---:R-:W-:Y:S01]  /*0600*/  @P2 LOP3.LUT R9, R9, R20, RZ, 0x3c, !PT ;  /* 0x0000001409092212 */ /* 0x004fe200078e3cff */
[----:B------:R-:W2:Y:S04]  /*0610*/  @P3 LDG.E R26, desc[UR6][R10.64+0x44] ;  /* 0x000044060a1a3981 */ /* 0x000ea8000c1e1900 */
[----:B------:R-:W2:Y:S01]  /*0620*/  @P4 LDG.E R20, desc[UR6][R10.64+0x50] ;  /* 0x000050060a144981 */ /* 0x000ea2000c1e1900 */
[----:B------:R-:W-:-:S03]  /*0630*/  @P1 LOP3.LUT R7, R7, R28, RZ, 0x3c, !PT ;  /* 0x0000001c07071212 */ /* 0x000fc600078e3cff */
[----:B------:R-:W2:Y:S01]  /*0640*/  @P4 LDG.E R28, desc[UR6][R10.64+0x58] ;  /* 0x000058060a1c4981 */ /* 0x000ea2000c1e1900 */
[----:B------:R-:W-:Y:S02]  /*0650*/  LOP3.LUT P0, RZ, R30, 0x80, RZ, 0xc0, !PT ;  /* 0x000000801eff7812 */ /* 0x000fe4000780c0ff */
[----:B------:R-:W-:Y:S02]  /*0660*/  @P2 LOP3.LUT R6, R6, R21, RZ, 0x3c, !PT ;  /* 0x0000001506062212 */ /* 0x000fe400078e3cff */
[----:B------:R-:W-:Y:S01]  /*0670*/  @P2 LOP3.LUT R2, R2, R25, RZ, 0x3c, !PT ;  /* 0x0000001902022212 */ /* 0x000fe200078e3cff */
[----:B------:R-:W2:Y:S04]  /*0680*/  @P5 LDG.E R21, desc[UR6][R10.64+0x68] ;  /* 0x000068060a155981 */ /* 0x000ea8000c1e1900 */
[----:B------:R-:W2:Y:S01]  /*0690*/  @P5 LDG.E R25, desc[UR6][R10.64+0x70] ;  /* 0x000070060a195981 */ /* 0x000ea2000c1e1900 */
[----:B------:R-:W-:-:S03]  /*06a0*/  @P3 LOP3.LUT R6, R6, R27, RZ, 0x3c, !PT ;  /* 0x0000001b06063212 */ /* 0x000fc600078e3cff */
[----:B------:R-:W2:Y:S01]  /*06b0*/  @P6 LDG.E R27, desc[UR6][R10.64+0x7c] ;  /* 0x00007c060a1b6981 */ /* 0x000ea2000c1e1900 */
[----:B------:R-:W-:-:S03]  /*06c0*/  @P3 LOP3.LUT R2, R2, R29, RZ, 0x3c, !PT ;  /* 0x0000001d02023212 */ /* 0x000fc600078e3cff */
[----:B------:R-:W2:Y:S01]  /*06d0*/  @P6 LDG.E R29, desc[UR6][R10.64+0x84] ;  /* 0x000084060a1d6981 */ /* 0x000ea2000c1e1900 */
[----:B------:R-:W-:Y:S02]  /*06e0*/  @P4 LOP3.LUT R6, R6, R31, RZ, 0x3c, !PT ;  /* 0x0000001f06064212 */ /* 0x000fe400078e3cff */
[----:B------:R-:W-:Y:S01]  /*06f0*/  @P4 LOP3.LUT R2, R2, R33, RZ, 0x3c, !PT ;  /* 0x0000002102024212 */ /* 0x000fe200078e3cff */
[----:B------:R-:W2:Y:S04]  /*0700*/  @P0 LDG.E R31, desc[UR6][R10.64+0x90] ;  /* 0x000090060a1f0981 */ /* 0x000ea8000c1e1900 */
[----:B------:R-:W2:Y:S01]  /*0710*/  @P0 LDG.E R33, desc[UR6][R10.64+0x98] ;  /* 0x000098060a210981 */ /* 0x000ea2000c1e1900 */
[----:B---3--:R-:W-:-:S03]  /*0720*/  @P2 LOP3.LUT R7, R7, R22, RZ, 0x3c, !PT ;  /* 0x0000001607072212 */ /* 0x008fc600078e3cff */
[----:B------:R-:W3:Y:S01]  /*0730*/  @P6 LDG.E R22, desc[UR6][R10.64+0x78] ;  /* 0x000078060a166981 */ /* 0x000ee2000c1e1900 */
[----:B----4-:R-:W-:-:S03]  /*0740*/  @P3 LOP3.LUT R9, R9, R24, RZ, 0x3c, !PT ;  /* 0x0000001809093212 */ /* 0x010fc600078e3cff */
[----:B------:R-:W4:Y:S01]  /*0750*/  @P6 LDG.E R24, desc[UR6][R10.64+0x80] ;  /* 0x000080060a186981 */ /* 0x000f22000c1e1900 */
[----:B--2---:R-:W-:-:S03]  /*0760*/  @P3 LOP3.LUT R7, R7, R26, RZ, 0x3c, !PT ;  /* 0x0000001a07073212 */ /* 0x004fc600078e3cff */
[----:B------:R-:W2:Y:S01]  /*0770*/  @P0 LDG.E R26, desc[UR6][R10.64+0x8c] ;  /* 0x00008c060a1a0981 */ /* 0x000ea2000c1e1900 */
[----:B------:R-:W-:-:S03]  /*0780*/  @P4 LOP3.LUT R9, R9, R20, RZ, 0x3c, !PT ;  /* 0x0000001409094212 */ /* 0x000fc600078e3cff */
[----:B------:R-:W4:Y:S01]  /*0790*/  @P5 LDG.E R20, desc[UR6][R10.64+0x6c] ;  /* 0x00006c060a145981 */ /* 0x000f22000c1e1900 */
[----:B------:R-:W-:Y:S02]  /*07a0*/  @P4 LOP3.LUT R7, R7, R28, RZ, 0x3c, !PT ;  /* 0x0000001c07074212 */ /* 0x000fe400078e3cff */
[----:B------:R-:W-:Y:S01]  /*07b0*/  @P5 LOP3.LUT R9, R9, R32, RZ, 0x3c, !PT ;  /* 0x0000002009095212 */ /* 0x000fe200078e3cff */
[----:B------:R-:W2:Y:S04]  /*07c0*/  @P0 LDG.E R28, desc[UR6][R10.64+0x94] ;  /* 0x000094060a1c0981 */ /* 0x000ea8000c1e1900 */
[----:B------:R-:W2:Y:S01]  /*07d0*/  @P0 LDG.E R32, desc[UR6][R10.64+0x9c] ;  /* 0x00009c060a200981 */ /* 0x000ea2000c1e1900 */
[----:B------:R-:W-:Y:S02]  /*07e0*/  @P5 LOP3.LUT R6, R6, R21, RZ, 0x3c, !PT ;  /* 0x0000001506065212 */ /* 0x000fe400078e3cff */
[----:B------:R-:W-:-:S02]  /*07f0*/  @P5 LOP3.LUT R2, R2, R25, RZ, 0x3c, !PT ;  /* 0x0000001902025212 */ /* 0x000fc400078e3cff */
[----:B------:R-:W-:Y:S02]  /*0800*/  @P6 LOP3.LUT R6, R6, R27, RZ, 0x3c, !PT ;  /* 0x0000001b06066212 */ /* 0x000fe400078e3cff */
[----:B------:R-:W-:Y:S02]  /*0810*/  @P6 LOP3.LUT R2, R2, R29, RZ, 0x3c, !PT ;  /* 0x0000001d02026212 */ /* 0x000fe400078e3cff */
[----:B------:R-:W-:Y:S02]  /*0820*/  @P0 LOP3.LUT R6, R6, R31, RZ, 0x3c, !PT ;  /* 0x0000001f06060212 */ /* 0x000fe400078e3cff */
[----:B------:R-:W-:Y:S02]  /*0830*/  @P0 LOP3.LUT R2, R2, R33, RZ, 0x3c, !PT ;  /* 0x0000002102020212 */ /* 0x000fe400078e3cff */
[----:B---3--:R-:W-:Y:S02]  /*0840*/  @P6 LOP3.LUT R9, R9, R22, RZ, 0x3c, !PT ;  /* 0x0000001609096212 */ /* 0x008fe400078e3cff */
[----:B----4-:R-:W-:-:S04]  /*0850*/  @P5 LOP3.LUT R7, R7, R20, RZ, 0x3c, !PT ;  /* 0x0000001407075212 */ /* 0x010fc800078e3cff */
[----:B------:R-:W-:Y:S02]  /*0860*/  @P6 LOP3.LUT R7, R7, R24, RZ, 0x3c, !PT ;  /* 0x0000001807076212 */ /* 0x000fe400078e3cff */
[----:B--2---:R-:W-:Y:S02]  /*0870*/  @P0 LOP3.LUT R9, R9, R26, RZ, 0x3c, !PT ;  /* 0x0000001a09090212 */ /* 0x004fe400078e3cff */
[----:B------:R-:W-:Y:S02]  /*0880*/  @P0 LOP3.LUT R7, R7, R28, RZ, 0x3c, !PT ;  /* 0x0000001c07070212 */ /* 0x000fe400078e3cff */
[----:B------:R-:W-:Y:S02]  /*0890*/  @P0 LOP3.LUT R3, R3, R32, RZ, 0x3c, !PT ;  /* 0x0000002003030212 */ /* 0x000fe400078e3cff */
[----:B------:R-:W-:-:S13]  /*08a0*/  R2P PR, R30.B1, 0x7f ;  /* 0x0000007f1e007804 */ /* 0x000fda0000001000 */
[----:B------:R-:W2:Y:S04]  /*08b0*/  @P0 LDG.E R20, desc[UR6][R10.64+0xa0] ;  /* 0x0000a0060a140981 */ /* 0x000ea8000c1e1900 */
[----:B------:R-:W3:Y:S04]  /*08c0*/  @P0 LDG.E R24, desc[UR6][R10.64+0xb0] ;  /* 0x0000b0060a180981 */ /* 0x000ee8000c1e1900 */
[----:B------:R-:W4:Y:S04]  /*08d0*/  @P0 LDG.E R25, desc[UR6][R10.64+0xa4] ;  /* 0x0000a4060a190981 */ /* 0x000f28000c1e1900 */
        /* <DEDUP_REMOVED lines=9> */
[----:B------:R-:W4:Y:S01]  /*0970*/  @P4 LDG.E R33, desc[UR6][R10.64+0xfc] ;  /* 0x0000fc060a214981 */ /* 0x000f22000c1e1900 */
[----:B--2---:R-:W-:-:S03]  /*0980*/  @P0 LOP3.LUT R9, R9, R20, RZ, 0x3c, !PT ;  /* 0x0000001409090212 */ /* 0x004fc600078e3cff */
[----:B------:R-:W2:Y:S01]  /*0990*/  @P2 LDG.E R20, desc[UR6][R10.64+0xd0] ;  /* 0x0000d0060a142981 */ /* 0x000ea2000c1e1900 */
[----:B---3--:R-:W-:-:S03]  /*09a0*/  @P0 LOP3.LUT R3, R3, R24, RZ, 0x3c, !PT ;  /* 0x0000001803030212 */ /* 0x008fc600078e3cff */
[----:B------:R-:W3:Y:S01]  /*09b0*/  @P2 LDG.E R24, desc[UR6][R10.64+0xd8] ;  /* 0x0000d8060a182981 */ /* 0x000ee2000c1e1900 */
[----:B----4-:R-:W-:-:S03]  /*09c0*/  @P0 LOP3.LUT R6, R6, R25, RZ, 0x3c, !PT ;  /* 0x0000001906060212 */ /* 0x010fc600078e3cff */
[----:B------:R-:W4:Y:S01]  /*09d0*/  @P2 LDG.E R25, desc[UR6][R10.64+0xd4] ;  /* 0x0000d4060a192981 */ /* 0x000f22000c1e1900 */
[----:B------:R-:W-:-:S03]  /*09e0*/  @P0 LOP3.LUT R7, R7, R22, RZ, 0x3c, !PT ;  /* 0x0000001607070212 */ /* 0x000fc600078e3cff */
[----:B------:R-:W4:Y:S01]  /*09f0*/  @P4 LDG.E R22, desc[UR6][R10.64+0x100] ;  /* 0x000100060a164981 */ /* 0x000f22000c1e1900 */
[----:B------:R-:W-:Y:S02]  /*0a00*/  @P0 LOP3.LUT R2, R2, R27, RZ, 0x3c, !PT ;  /* 0x0000001b02020212 */ /* 0x000fe400078e3cff */
[----:B------:R-:W-:Y:S01]  /*0a10*/  LOP3.LUT P0, RZ, R30, 0x8000, RZ, 0xc0, !PT ;  /* 0x000080001eff7812 */ /* 0x000fe2000780c0ff */
[----:B------:R-:W4:Y:S01]  /*0a20*/  @P3 LDG.E R27, desc[UR6][R10.64+0xe0] ;  /* 0x0000e0060a1b3981 */ /* 0x000f22000c1e1900 */
[----:B------:R-:W-:-:S03]  /*0a30*/  @P1 LOP3.LUT R9, R9, R26, RZ, 0x3c, !PT ;  /* 0x0000001a09091212 */ /* 0x000fc600078e3cff */
        /* <DEDUP_REMOVED lines=10> */
[----:B------:R-:W4:Y:S04]  /*0ae0*/  @P4 LDG.E R31, desc[UR6][R10.64+0xf4] ;  /* 0x0000f4060a1f4981 */ /* 0x000f28000c1e1900 */
[----:B------:R-:W4:Y:S01]  /*0af0*/  @P4 LDG.E R34, desc[UR6][R10.64+0xf8] ;  /* 0x0000f8060a224981 */ /* 0x000f22000c1e1900 */
[----:B--2---:R-:W-:-:S03]  /*0b00*/  @P2 LOP3.LUT R7, R7, R20, RZ, 0x3c, !PT ;  /* 0x0000001407072212 */ /* 0x004fc600078e3cff */
[----:B------:R-:W2:Y:S01]  /*0b10*/  @P5 LDG.E R20, desc[UR6][R10.64+0x104] ;  /* 0x000104060a145981 */ /* 0x000ea2000c1e1900 */
[----:B---3--:R-:W-:Y:S02]  /*0b20*/  @P2 LOP3.LUT R3, R3, R24, RZ, 0x3c, !PT ;  /* 0x0000001803032212 */ /* 0x008fe400078e3cff */
[----:B------:R-:W-:Y:S01]  /*0b30*/  @P2 LOP3.LUT R6, R6, R21, RZ, 0x3c, !PT ;  /* 0x0000001506062212 */ /* 0x000fe200078e3cff */
[----:B------:R-:W3:Y:S01]  /*0b40*/  @P5 LDG.E R24, desc[UR6][R10.64+0x10c] ;  /* 0x00010c060a185981 */ /* 0x000ee2000c1e1900 */
[----:B----4-:R-:W-:-:S03]  /*0b50*/  @P2 LOP3.LUT R2, R2, R25, RZ, 0x3c, !PT ;  /* 0x0000001902022212 */ /* 0x010fc600078e3cff */
[----:B------:R-:W4:Y:S04]  /*0b60*/  @P5 LDG.E R21, desc[UR6][R10.64+0x108] ;  /* 0x000108060a155981 */ /* 0x000f28000c1e1900 */
[----:B------:R-:W4:Y:S01]  /*0b70*/  @P5 LDG.E R25, desc[UR6][R10.64+0x110] ;  /* 0x000110060a195981 */ /* 0x000f22000c1e1900 */
[----:B------:R-:W-:-:S03]  /*0b80*/  @P3 LOP3.LUT R6, R6, R27, RZ, 0x3c, !PT ;  /* 0x0000001b06063212 */ /* 0x000fc600078e3cff */
[----:B------:R-:W4:Y:S01]  /*0b90*/  @P6 LDG.E R27, desc[UR6][R10.64+0x11c] ;  /* 0x00011c060a1b6981 */ /* 0x000f22000c1e1900 */
[----:B------:R-:W-:-:S03]  /*0ba0*/  @P3 LOP3.LUT R9, R9, R26, RZ, 0x3c, !PT ;  /* 0x0000001a09093212 */ /* 0x000fc600078e3cff */
[----:B------:R-:W4:Y:S01]  /*0bb0*/  @P5 LDG.E R26, desc[UR6][R10.64+0x114] ;  /* 0x000114060a1a5981 */ /* 0x000f22000c1e1900 */
[----:B------:R-:W-:-:S03]  /*0bc0*/  @P3 LOP3.LUT R3, R3, R30, RZ, 0x3c, !PT ;  /* 0x0000001e03033212 */ /* 0x000fc600078e3cff */
[----:B------:R-:W4:Y:S01]  /*0bd0*/  @P6 LDG.E R30, desc[UR6][R10.64+0x120] ;  /* 0x000120060a1e6981 */ /* 0x000f22000c1e1900 */
[----:B------:R-:W-:Y:S02]  /*0be0*/  @P3 LOP3.LUT R7, R7, R28, RZ, 0x3c, !PT ;  /* 0x0000001c07073212 */ /* 0x000fe400078e3cff */
[----:B------:R-:W-:Y:S01]  /*0bf0*/  @P4 LOP3.LUT R3, R3, R22, RZ, 0x3c, !PT ;  /* 0x0000001603034212 */ /* 0x000fe200078e3cff */
        /* <DEDUP_REMOVED lines=9> */
[----:B------:R-:W4:Y:S04]  /*0c90*/  @P0 LDG.E R31, desc[UR6][R10.64+0x130] ;  /* 0x000130060a1f0981 */ /* 0x000f28000c1e1900 */
[----:B------:R-:W4:Y:S04]  /*0ca0*/  @P0 LDG.E R34, desc[UR6][R10.64+0x13c] ;  /* 0x00013c060a220981 */ /* 0x000f28000c1e1900 */
[----:B------:R-:W4:Y:S01]  /*0cb0*/  @P0 LDG.E R33, desc[UR6][R10.64+0x138] ;  /* 0x000138060a210981 */ /* 0x000f22000c1e1900 */
[----:B--2---:R-:W-:-:S03]  /*0cc0*/  @P5 LOP3.LUT R9, R9, R20, RZ, 0x3c, !PT ;  /* 0x0000001409095212 */ /* 0x004fc600078e3cff */
[----:B------:R-:W2:Y:S01]  /*0cd0*/  @P0 LDG.E R20, desc[UR6][R10.64+0x134] ;  /* 0x000134060a140981 */ /* 0x000ea2000c1e1900 */
[----:B------:R-:W-:-:S04]  /*0ce0*/  UIADD3 UR4, UPT, UPT, UR4, 0x10, URZ ;  /* 0x0000001004047890 */ /* 0x000fc8000fffe0ff */
[----:B------:R-:W-:Y:S01]  /*0cf0*/  UISETP.NE.AND UP0, UPT, UR4, 0x20, UPT ;  /* 0x000000200400788c */ /* 0x000fe2000bf05270 */
[----:B---3--:R-:W-:Y:S02]  /*0d00*/  @P5 LOP3.LUT R7, R7, R24, RZ, 0x3c, !PT ;  /* 0x0000001807075212 */ /* 0x008fe400078e3cff */
[----:B----4-:R-:W-:Y:S02]  /*0d10*/  @P5 LOP3.LUT R6, R6, R21, RZ, 0x3c, !PT ;  /* 0x0000001506065212 */ /* 0x010fe400078e3cff */
[----:B------:R-:W-:Y:S02]  /*0d20*/  @P5 LOP3.LUT R2, R2, R25, RZ, 0x3c, !PT ;  /* 0x0000001902025212 */ /* 0x000fe400078e3cff */
[----:B------:R-:W-:Y:S02]  /*0d30*/  @P6 LOP3.LUT R6, R6, R27, RZ, 0x3c, !PT ;  /* 0x0000001b06066212 */ /* 0x000fe400078e3cff */
[----:B------:R-:W-:Y:S02]  /*0d40*/  @P5 LOP3.LUT R3, R3, R26, RZ, 0x3c, !PT ;  /* 0x0000001a03035212 */ /* 0x000fe400078e3cff */
[----:B------:R-:W-:-:S02]  /*0d50*/  @P6 LOP3.LUT R7, R7, R30, RZ, 0x3c, !PT ;  /* 0x0000001e07076212 */ /* 0x000fc400078e3cff */
[----:B------:R-:W-:Y:S02]  /*0d60*/  @P6 LOP3.LUT R9, R9, R28, RZ, 0x3c, !PT ;  /* 0x0000001c09096212 */ /* 0x000fe400078e3cff */
[----:B------:R-:W-:Y:S02]  /*0d70*/  @P6 LOP3.LUT R2, R2, R29, RZ, 0x3c, !PT ;  /* 0x0000001d02026212 */ /* 0x000fe400078e3cff */
[----:B------:R-:W-:Y:S02]  /*0d80*/  @P6 LOP3.LUT R3, R3, R22, RZ, 0x3c, !PT ;  /* 0x0000001603036212 */ /* 0x000fe400078e3cff */
[----:B------:R-:W-:Y:S02]  /*0d90*/  @P0 LOP3.LUT R9, R9, R32, RZ, 0x3c, !PT ;  /* 0x0000002009090212 */ /* 0x000fe400078e3cff */
[----:B------:R-:W-:Y:S02]  /*0da0*/  @P0 LOP3.LUT R6, R6, R31, RZ, 0x3c, !PT ;  /* 0x0000001f06060212 */ /* 0x000fe400078e3cff */
[----:B------:R-:W-:-:S02]  /*0db0*/  @P0 LOP3.LUT R3, R3, R34, RZ, 0x3c, !PT ;  /* 0x0000002203030212 */ /* 0x000fc400078e3cff */
[----:B------:R-:W-:Y:S02]  /*0dc0*/  @P0 LOP3.LUT R2, R2, R33, RZ, 0x3c, !PT ;  /* 0x0000002102020212 */ /* 0x000fe400078e3cff */
[----:B--2---:R-:W-:Y:S01]  /*0dd0*/  @P0 LOP3.LUT R7, R7, R20, RZ, 0x3c, !PT ;  /* 0x0000001407070212 */ /* 0x004fe200078e3cff */
[----:B------:R-:W-:Y:S06]  /*0de0*/  BRA.U UP0, `(.L_x_4) ;  /* 0xfffffff5004c7547 */ /* 0x000fec000b83ffff */
[----:B------:R-:W-:-:S05]  /*0df0*/  VIADD R18, R18, 0x1 ;  /* 0x0000000112127836 */ /* 0x000fca0000000000 */
[----:B------:R-:W-:-:S13]  /*0e00*/  ISETP.NE.AND P0, PT, R18, 0x5, PT ;  /* 0x000000051200780c */ /* 0x000fda0003f05270 */
[----:B------:R-:W-:Y:S05]  /*0e10*/  @P0 BRA `(.L_x_5) ;  /* 0xfffffff400300947 */ /* 0x000fea000383ffff */
[----:B------:R0:W-:Y:S01]  /*0e20*/  STL [R1+0x4], R9 ;  /* 0x0000040901007387 */ /* 0x0001e20000100800 */
[----:B------:R-:W-:-:S03]  /*0e30*/  ISETP.NE.U32.AND P0, PT, R23, 0x1, PT ;  /* 0x000000011700780c */ /* 0x000fc60003f05070 */
[----:B------:R0:W-:Y:S01]  /*0e40*/  STL.64 [R1+0x8], R6 ;  /* 0x0000080601007387 */ /* 0x0001e20000100a00 */
[----:B------:R-:W-:-:S03]  /*0e50*/  ISETP.NE.AND.EX P0, PT, RZ, RZ, PT, P0 ;  /* 0x000000ffff00720c */ /* 0x000fc60003f05300 */
[----:B------:R0:W-:Y:S10]  /*0e60*/  STL.64 [R1+0x10], R2 ;  /* 0x0000100201007387 */ /* 0x0001f40000100a00 */
[----:B------:R-:W-:Y:S05]  /*0e70*/  @!P0 BRA `(.L_x_3) ;  /* 0x0000001800048947 */ /* 0x000fea0003800000 */
[----:B------:R-:W-:Y:S01]  /*0e80*/  UMOV UR4, URZ ;  /* 0x000000ff00047c82 */ /* 0x000fe20008000000 */
[----:B------:R-:W-:Y:S01]  /*0e90*/  UMOV UR5, URZ ;  /* 0x000000ff00057c82 */ /* 0x000fe20008000000 */
[----:B------:R-:W-:Y:S02]  /*0ea0*/  HFMA2 R18, -RZ, RZ, 0, 0 ;  /* 0x00000000ff127431 */ /* 0x000fe400000001ff */
[----:B0-----:R-:W-:Y:S01]  /*0eb0*/  IMAD.MOV.U32 R9, RZ, RZ, RZ ;  /* 0x000000ffff097224 */ /* 0x001fe200078e00ff */
[----:B------:R-:W-:Y:S01]  /*0ec0*/  MOV R6, UR4 ;  /* 0x0000000400067c02 */ /* 0x000fe20008000f00 */
[----:B------:R-:W-:Y:S01]  /*0ed0*/  IMAD.U32 R7, RZ, RZ, UR5 ;  /* 0x00000005ff077e24 */ /* 0x000fe2000f8e00ff */
[----:B------:R-:W-:Y:S01]  /*0ee0*/  MOV R2, UR4 ;  /* 0x0000000400027c02 */ /* 0x000fe20008000f00 */
[----:B------:R-:W-:-:S07]  /*0ef0*/  IMAD.U32 R3, RZ, RZ, UR5 ;  /* 0x00000005ff037e24 */ /* 0x000fce000f8e00ff */
.L_x_7:
[----:B------:R-:W-:-:S06]  /*0f00*/  LEA R17, R18, R1, 0x2 ;  /* 0x0000000112117211 */ /* 0x000fcc00078e10ff */
[----:B------:R-:W5:Y:S01]  /*0f10*/  LDL R17, [R17+0x4] ;  /* 0x0000040011117983 */ /* 0x000f620000100800 */
[----:B------:R-:W-:Y:S01]  /*0f20*/  IMAD.SHL.U32 R19, R18, 0x20, RZ ;  /* 0x0000002012137824 */ /* 0x000fe200078e00ff */
[----:B------:R-:W-:-:S06]  /*0f30*/  UMOV UR4, URZ ;  /* 0x000000ff00047c82 */ /* 0x000fcc0008000000 */
.L_x_6:
        /* <DEDUP_REMOVED lines=181> */
[----:B------:R-:W-:Y:S05]  /*1a90*/  @P0 BRA `(.L_x_3) ;  /* 0x0000000800fc0947 */ /* 0x000fea0003800000 */
[----:B------:R-:W-:Y:S01]  /*1aa0*/  UMOV UR4, URZ ;  /* 0x000000ff00047c82 */ /* 0x000fe20008000000 */
[----:B------:R-:W-:Y:S01]  /*1ab0*/  UMOV UR5, URZ ;  /* 0x000000ff00057c82 */ /* 0x000fe20008000000 */
[----:B------:R-:W-:Y:S02]  /*1ac0*/  HFMA2 R18, -RZ, RZ, 0, 0 ;  /* 0x00000000ff127431 */ /* 0x000fe400000001ff */
[----:B--2---:R-:W-:Y:S01]  /*1ad0*/  IMAD.MOV.U32 R9, RZ, RZ, RZ ;  /* 0x000000ffff097224 */ /* 0x004fe200078e00ff */
[----:B------:R-:W-:Y:S01]  /*1ae0*/  MOV R6, UR4 ;  /* 0x0000000400067c02 */ /* 0x000fe20008000f00 */
[----:B------:R-:W-:Y:S01]  /*1af0*/  IMAD.U32 R7, RZ, RZ, UR5 ;  /* 0x00000005ff077e24 */ /* 0x000fe2000f8e00ff */
[----:B------:R-:W-:Y:S01]  /*1b00*/  MOV R2, UR4 ;  /* 0x0000000400027c02 */ /* 0x000fe20008000f00 */
[----:B------:R-:W-:-:S07]  /*1b10*/  IMAD.U32 R3, RZ, RZ, UR5 ;  /* 0x00000005ff037e24 */ /* 0x000fce000f8e00ff */
.L_x_9:
[----:B------:R-:W-:-:S06]  /*1b20*/  LEA R17, R18, R1, 0x2 ;  /* 0x0000000112117211 */ /* 0x000fcc00078e10ff */
[----:B------:R-:W5:Y:S01]  /*1b30*/  LDL R17, [R17+0x4] ;  /* 0x0000040011117983 */ /* 0x000f620000100800 */
[----:B------:R-:W-:Y:S01]  /*1b40*/  IMAD.SHL.U32 R19, R18, 0x20, RZ ;  /* 0x0000002012137824 */ /* 0x000fe200078e00ff */
[----:B------:R-:W-:-:S06]  /*1b50*/  UMOV UR4, URZ ;  /* 0x000000ff00047c82 */ /* 0x000fcc0008000000 */
.L_x_8:
[----:B-----5:R-:W-:Y:S02]  /*1b60*/  SHF.R.U32.HI R27, RZ, UR4, R17 ;  /* 0x00000004ff1b7c19 */ /* 0x020fe40008011611 */
[----:B------:R-:W-:Y:S02]  /*1b70*/  IADD3 R10, PT, PT, R19, UR4, RZ ;  /* 0x00000004130a7c10 */ /* 0x000fe4000fffe0ff */
[----:B------:R-:W-:-:S04]  /*1b80*/  LOP3.LUT R11, R27, 0x1, RZ, 0xc0, !PT ;  /* 0x000000011b0b7812 */ /* 0x000fc800078ec0ff */
[----:B------:R-:W-:Y:S01]  /*1b90*/  ISETP.NE.U32.AND P0, PT, R11, 0x1, PT ;  /* 0x000000010b00780c */ /* 0x000fe20003f05070 */
[----:B------:R-:W-:-:S04]  /*1ba0*/  IMAD R11, R10, 0x5, RZ ;  /* 0x000000050a0b7824 */ /* 0x000fc800078e02ff */
[----:B------:R-:W-:-:S08]  /*1bb0*/  IMAD.WIDE.U32 R10, R11, 0x4, R4 ;  /* 0x000000040b0a7825 */ /* 0x000fd000078e0004 */
[----:B------:R-:W2:Y:S01]  /*1bc0*/  @!P0 LDG.E R20, desc[UR6][R10.64+0x10] ;  /* 0x000010060a148981 */ /* 0x000ea2000c1e1900 */
[----:B------:R-:W-:-:S03]  /*1bd0*/  R2P PR, R27, 0x7e ;  /* 0x0000007e1b007804 */ /* 0x000fc60000000000 */
[----:B------:R-:W3:Y:S04]  /*1be0*/  @!P0 LDG.E R22, desc[UR6][R10.64] ;  /* 0x000000060a168981 */ /* 0x000ee8000c1e1900 */
[----:B------:R-:W4:Y:S04]  /*1bf0*/  @!P0 LDG.E R24, desc[UR6][R10.64+0x8] ;  /* 0x000008060a188981 */ /* 0x000f28000c1e1900 */
[----:B------:R-:W4:Y:S04]  /*1c00*/  @!P0 LDG.E R21, desc[UR6][R10.64+0x4] ;  /* 0x000004060a158981 */ /* 0x000f28000c1e1900 */
[----:B------:R-:W4:Y:S04]  /*1c10*/  @P1 LDG.E R28, desc[UR6][R10.64+0x24] ;  /* 0x000024060a1c1981 */ /* 0x000f28000c1e1900 */
[----:B------:R-:W4:Y:S04]  /*1c20*/  @P2 LDG.E R30, desc[UR6][R10.64+0x38] ;  /* 0x000038060a1e2981 */ /* 0x000f28000c1e1900 */
[----:B------:R-:W4:Y:S04]  /*1c30*/  @P3 LDG.E R32, desc[UR6][R10.64+0x4c] ;  /* 0x00004c060a203981 */ /* 0x000f28000c1e1900 */
[----:B------:R-:W4:Y:S04]  /*1c40*/  @P4 LDG.E R34, desc[UR6][R10.64+0x60] ;  /* 0x000060060a224981 */ /* 0x000f28000c1e1900 */
[----:B------:R-:W4:Y:S04]  /*1c50*/  @P1 LDG.E R26, desc[UR6][R10.64+0x14] ;  /* 0x000014060a1a1981 */ /* 0x000f28000c1e1900 */
[----:B------:R-:W4:Y:S04]  /*1c60*/  @P5 LDG.E R36, desc[UR6][R10.64+0x74] ;  /* 0x000074060a245981 */ /* 0x000f28000c1e1900 */
[----:B------:R-:W4:Y:S04]  /*1c70*/  @!P0 LDG.E R23, desc[UR6][R10.64+0xc] ;  /* 0x00000c060a178981 */ /* 0x000f28000c1e1900 */
[----:B------:R-:W4:Y:S04]  /*1c80*/  @P6 LDG.E R29, desc[UR6][R10.64+0x88] ;  /* 0x000088060a1d6981 */ /* 0x000f28000c1e1900 */
[----:B------:R-:W4:Y:S04]  /*1c90*/  @P1 LDG.E R25, desc[UR6][R10.64+0x18] ;  /* 0x000018060a191981 */ /* 0x000f28000c1e1900 */
[----:B------:R-:W4:Y:S04]  /*1ca0*/  @P3 LDG.E R31, desc[UR6][R10.64+0x48] ;  /* 0x000048060a1f3981 */ /* 0x000f28000c1e1900 */
[----:B------:R-:W4:Y:S04]  /*1cb0*/  @P4 LDG.E R33, desc[UR6][R10.64+0x54] ;  /* 0x000054060a214981 */ /* 0x000f28000c1e1900 */
[----:B------:R-:W4:Y:S01]  /*1cc0*/  @P4 LDG.E R35, desc[UR6][R10.64+0x5c] ;  /* 0x00005c060a234981 */ /* 0x000f22000c1e1900 */
[----:B--2---:R-:W-:-:S03]  /*1cd0*/  @!P0 LOP3.LUT R3, R3, R20, RZ, 0x3c, !PT ;  /* 0x0000001403038212 */ /* 0x004fc600078e3cff */
[----:B------:R-:W2:Y:S01]  /*1ce0*/  @P1 LDG.E R20, desc[UR6][R10.64+0x1c] ;  /* 0x00001c060a141981 */ /* 0x000ea2000c1e1900 */
[----:B---3--:R-:W-:-:S03]  /*1cf0*/  @!P0 LOP3.LUT R9, R9, R22, RZ, 0x3c, !PT ;  /* 0x0000001609098212 */ /* 0x008fc600078e3cff */
[----:B------:R-:W3:Y:S01]  /*1d00*/  @P2 LDG.E R22, desc[UR6][R10.64+0x28] ;  /* 0x000028060a162981 */ /* 0x000ee2000c1e1900 */
[----:B----4-:R-:W-:Y:S02]  /*1d10*/  @P1 LOP3.LUT R3, R3, R28, RZ, 0x3c, !PT ;  /* 0x0000001c03031212 */ /* 0x010fe400078e3cff */
[----:B------:R-:W-:Y:S01]  /*1d20*/  @!P0 LOP3.LUT R7, R7, R24, RZ, 0x3c, !PT ;  /* 0x0000001807078212 */ /* 0x000fe200078e3cff */
[----:B------:R-:W4:Y:S01]  /*1d30*/  @P3 LDG.E R28, desc[UR6][R10.64+0x44] ;  /* 0x000044060a1c3981 */ /* 0x000f22000c1e1900 */
[----:B------:R-:W-:Y:S02]  /*1d40*/  @P2 LOP3.LUT R3, R3, R30, RZ, 0x3c, !PT ;  /* 0x0000001e03032212 */ /* 0x000fe400078e3cff */
[----:B------:R-:W-:Y:S01]  /*1d50*/  @!P0 LOP3.LUT R6, R6, R21, RZ, 0x3c, !PT ;  /* 0x0000001506068212 */ /* 0x000fe200078e3cff */
        /* <DEDUP_REMOVED lines=8> */
[----:B------:R-:W-:Y:S02]  /*1de0*/  @!P0 LOP3.LUT R2, R2, R23, RZ, 0x3c, !PT ;  /* 0x0000001702028212 */ /* 0x000fe400078e3cff */
[----:B------:R-:W4:Y:S01]  /*1df0*/  @P2 LDG.E R23, desc[UR6][R10.64+0x2c] ;  /* 0x00002c060a172981 */ /* 0x000f22000c1e1900 */
[----:B------:R-:W-:-:S03]  /*1e00*/  @P6 LOP3.LUT R3, R3, R29, RZ, 0x3c, !PT ;  /* 0x0000001d03036212 */ /* 0x000fc600078e3cff */
[----:B------:R-:W4:Y:S01]  /*1e10*/  @P3 LDG.E R29, desc[UR6][R10.64+0x40] ;  /* 0x000040060a1d3981 */ /* 0x000f22000c1e1900 */
[----:B------:R-:W-:-:S03]  /*1e20*/  @P1 LOP3.LUT R6, R6, R25, RZ, 0x3c, !PT ;  /* 0x0000001906061212 */ /* 0x000fc600078e3cff */
[----:B------:R-:W4:Y:S01]  /*1e30*/  @P2 LDG.E R25, desc[UR6][R10.64+0x34] ;  /* 0x000034060a192981 */ /* 0x000f22000c1e1900 */
[----:B--2---:R-:W-:-:S03]  /*1e40*/  @P1 LOP3.LUT R7, R7, R20, RZ, 0x3c, !PT ;  /* 0x0000001407071212 */ /* 0x004fc600078e3cff */
[----:B------:R-:W2:Y:S01]  /*1e50*/  @P4 LDG.E R20, desc[UR6][R10.64+0x50] ;  /* 0x000050060a144981 */ /* 0x000ea2000c1e1900 */
[----:B---3--:R-:W-:Y:S02]  /*1e60*/  @P2 LOP3.LUT R9, R9, R22, RZ, 0x3c, !PT ;  /* 0x0000001609092212 */ /* 0x008fe400078e3cff */
[----:B------:R-:W-:Y:S01]  /*1e70*/  LOP3.LUT P0, RZ, R27, 0x80, RZ, 0xc0, !PT ;  /* 0x000000801bff7812 */ /* 0x000fe2000780c0ff */
[----:B------:R-:W3:-:S12]  /*1e80*/  @P5 LDG.E R22, desc[UR6][R10.64+0x6c] ;  /* 0x00006c060a165981 */ /* 0x000ed8000c1e1900 */
[----:B------:R-:W3:Y:S01]  /*1e90*/  @P0 LDG.E R32, desc[UR6][R10.64+0x9c] ;  /* 0x00009c060a200981 */ /* 0x000ee2000c1e1900 */
[----:B----4-:R-:W-:-:S03]  /*1ea0*/  @P2 LOP3.LUT R7, R7, R24, RZ, 0x3c, !PT ;  /* 0x0000001807072212 */ /* 0x010fc600078e3cff */
        /* <DEDUP_REMOVED lines=8> */
[----:B------:R-:W4:Y:S01]  /*1f30*/  @P5 LDG.E R23, desc[UR6][R10.64+0x70] ;  /* 0x000070060a175981 */ /* 0x000f22000c1e1900 */
[----:B------:R-:W-:Y:S02]  /*1f40*/  @P3 LOP3.LUT R6, R6, R29, RZ, 0x3c, !PT ;  /* 0x0000001d06063212 */ /* 0x000fe400078e3cff */
[----:B------:R-:W-:Y:S01]  /*1f50*/  @P2 LOP3.LUT R2, R2, R25, RZ, 0x3c, !PT ;  /* 0x0000001902022212 */ /* 0x000fe200078e3cff */
[----:B------:R-:W4:Y:S01]  /*1f60*/  @P6 LDG.E R29, desc[UR6][R10.64+0x84] ;  /* 0x000084060a1d6981 */ /* 0x000f22000c1e1900 */
[----:B------:R-:W-:-:S03]  /*1f70*/  @P4 LOP3.LUT R6, R6, R33, RZ, 0x3c, !PT ;  /* 0x0000002106064212 */ /* 0x000fc600078e3cff */
[----:B------:R-:W4:Y:S01]  /*1f80*/  @P6 LDG.E R25, desc[UR6][R10.64+0x7c] ;  /* 0x00007c060a196981 */ /* 0x000f22000c1e1900 */
[----:B------:R-:W-:Y:S02]  /*1f90*/  @P3 LOP3.LUT R2, R2, R31, RZ, 0x3c, !PT ;  /* 0x0000001f02023212 */ /* 0x000fe400078e3cff */
[----:B------:R-:W-:Y:S01]  /*1fa0*/  @P4 LOP3.LUT R7, R7, R30, RZ, 0x3c, !PT ;  /* 0x0000001e07074212 */ /* 0x000fe200078e3cff */
[----:B------:R-:W4:Y:S04]  /*1fb0*/  @P0 LDG.E R31, desc[UR6][R10.64+0x90] ;  /* 0x000090060a1f0981 */ /* 0x000f28000c1e1900 */
[----:B------:R-:W4:Y:S04]  /*1fc0*/  @P0 LDG.E R30, desc[UR6][R10.64+0x94] ;  /* 0x000094060a1e0981 */ /* 0x000f28000c1e1900 */
[----:B------:R-:W4:Y:S01]  /*1fd0*/  @P0 LDG.E R33, desc[UR6][R10.64+0x98] ;  /* 0x000098060a210981 */ /* 0x000f22000c1e1900 */
[----:B--2---:R-:W-:-:S03]  /*1fe0*/  @P4 LOP3.LUT R9, R9, R20, RZ, 0x3c, !PT ;  /* 0x0000001409094212 */ /* 0x004fc600078e3cff */
[----:B------:R-:W2:Y:S01]  /*1ff0*/  @P5 LDG.E R20, desc[UR6][R10.64+0x64] ;  /* 0x000064060a145981 */ /* 0x000ea2000c1e1900 */
[----:B------:R-:W-:Y:S02]  /*2000*/  @P4 LOP3.LUT R2, R2, R35, RZ, 0x3c, !PT ;  /* 0x0000002302024212 */ /* 0x000fe400078e3cff */
[----:B---3--:R-:W-:Y:S02]  /*2010*/  @P5 LOP3.LUT R7, R7, R22, RZ, 0x3c, !PT ;  /* 0x0000001607075212 */ /* 0x008fe400078e3cff */
[----:B------:R-:W-:Y:S02]  /*2020*/  @P0 LOP3.LUT R3, R3, R32, RZ, 0x3c, !PT ;  /* 0x0000002003030212 */ /* 0x000fe400078e3cff */
[----:B----4-:R-:W-:Y:S02]  /*2030*/  @P5 LOP3.LUT R6, R6, R21, RZ, 0x3c, !PT ;  /* 0x0000001506065212 */ /* 0x010fe400078e3cff */
[----:B------:R-:W-:Y:S02]  /*2040*/  @P6 LOP3.LUT R7, R7, R26, RZ, 0x3c, !PT ;  /* 0x0000001a07076212 */ /* 0x000fe400078e3cff */
[----:B------:R-:W-:-:S04]  /*2050*/  @P5 LOP3.LUT R2, R2, R23, RZ, 0x3c, !PT ;  /* 0x0000001702025212 */ /* 0x000fc800078e3cff */
[----:B------:R-:W-:Y:S02]  /*2060*/  @P6 LOP3.LUT R2, R2, R29, RZ, 0x3c, !PT ;  /* 0x0000001d02026212 */ /* 0x000fe400078e3cff */
[----:B------:R-:W-:-:S04]  /*2070*/  @P6 LOP3.LUT R6, R6, R25, RZ, 0x3c, !PT ;  /* 0x0000001906066212 */ /* 0x000fc800078e3cff */
[----:B------:R-:W-:Y:S02]  /*2080*/  @P0 LOP3.LUT R6, R6, R31, RZ, 0x3c, !PT ;  /* 0x0000001f06060212 */ /* 0x000fe400078e3cff */
[----:B------:R-:W-:Y:S02]  /*2090*/  @P0 LOP3.LUT R7, R7, R30, RZ, 0x3c, !PT ;  /* 0x0000001e07070212 */ /* 0x000fe400078e3cff */
[----:B------:R-:W-:Y:S02]  /*20a0*/  @P0 LOP3.LUT R2, R2, R33, RZ, 0x3c, !PT ;  /* 0x0000002102020212 */ /* 0x000fe400078e3cff */
[----:B--2---:R-:W-:-:S04]  /*20b0*/  @P5 LOP3.LUT R9, R9, R20, RZ, 0x3c, !PT ;  /* 0x0000001409095212 */ /* 0x004fc800078e3cff */
[----:B------:R-:W-:-:S04]  /*20c0*/  @P6 LOP3.LUT R9, R9, R24, RZ, 0x3c, !PT ;  /* 0x0000001809096212 */ /* 0x000fc800078e3cff */
        /* <DEDUP_REMOVED lines=23> */
[----:B------:R-:W2:Y:S01]  /*2240*/  @P2 LDG.E R24, desc[UR6][R10.64+0xd0] ;  /* 0x0000d0060a182981 */ /* 0x000ea2000c1e1900 */
[----:B------:R-:W-:-:S03]  /*2250*/  @P0 LOP3.LUT R7, R7, R26, RZ, 0x3c, !PT ;  /* 0x0000001a07070212 */ /* 0x000fc600078e3cff */
[----:B------:R-:W2:Y:S01]  /*2260*/  @P2 LDG.E R26, desc[UR6][R10.64+0xd8] ;  /* 0x0000d8060a1a2981 */ /* 0x000ea2000c1e1900 */
[----:B------:R-:W-:-:S03]  /*2270*/  @P1 LOP3.LUT R2, R2, R29, RZ, 0x3c, !PT ;  /* 0x0000001d02021212 */ /* 0x000fc600078e3cff */
[----:B------:R-:W2:Y:S01]  /*2280*/  @P3 LDG.E R29, desc[UR6][R10.64+0xe8] ;  /* 0x0000e8060a1d3981 */ /* 0x000ea2000c1e1900 */
[----:B------:R-:W-:Y:S02]  /*2290*/  @P0 LOP3.LUT R3, R3, R28, RZ, 0x3c, !PT ;  /* 0x0000001c03030212 */ /* 0x000fe400078e3cff */
[----:B------:R-:W-:Y:S01]  /*22a0*/  LOP3.LUT P0, RZ, R27, 0x8000, RZ, 0xc0, !PT ;  /* 0x000080001bff7812 */ /* 0x000fe2000780c0ff */
[----:B------:R-:W2:Y:S01]  /*22b0*/  @P3 LDG.E R28, desc[UR6][R10.64+0xdc] ;  /* 0x0000dc060a1c3981 */ /* 0x000ea2000c1e1900 */
[----:B------:R-:W-:-:S03]  /*22c0*/  @P1 LOP3.LUT R9, R9, R30, RZ, 0x3c, !PT ;  /* 0x0000001e09091212 */ /* 0x000fc600078e3cff */
[----:B------:R-:W2:Y:S01]  /*22d0*/  @P3 LDG.E R27, desc[UR6][R10.64+0xe0] ;  /* 0x0000e0060a1b3981 */ /* 0x000ea2000c1e1900 */
[----:B------:R-:W-:-:S03]  /*22e0*/  @P1 LOP3.LUT R7, R7, R32, RZ, 0x3c, !PT ;  /* 0x0000002007071212 */ /* 0x000fc600078e3cff */
[----:B------:R-:W2:Y:S01]  /*22f0*/  @P3 LDG.E R30, desc[UR6][R10.64+0xe4] ;  /* 0x0000e4060a1e3981 */ /* 0x000ea2000c1e1900 */
[----:B------:R-:W-:-:S03]  /*2300*/  @P1 LOP3.LUT R3, R3, R20, RZ, 0x3c, !PT ;  /* 0x0000001403031212 */ /* 0x000fc600078e3cff */
[----:B------:R-:W2:Y:S04]  /*2310*/  @P3 LDG.E R32, desc[UR6][R10.64+0xec] ;  /* 0x0000ec060a203981 */ /* 0x000ea8000c1e1900 */
[----:B------:R-:W2:Y:S01]  /*2320*/  @P4 LDG.E R20, desc[UR6][R10.64+0x100] ;  /* 0x000100060a144981 */ /* 0x000ea2000c1e1900 */
[----:B------:R-:W-:-:S03]  /*2330*/  @P2 LOP3.LUT R9, R9, R22, RZ, 0x3c, !PT ;  /* 0x0000001609092212 */ /* 0x000fc600078e3cff */
        /* <DEDUP_REMOVED lines=8> */
[----:B------:R-:W2:Y:S01]  /*23c0*/  @P5 LDG.E R26, desc[UR6][R10.64+0x114] ;  /* 0x000114060a1a5981 */ /* 0x000ea2000c1e1900 */
[----:B------:R-:W-:-:S03]  /*23d0*/  @P3 LOP3.LUT R2, R2, R29, RZ, 0x3c, !PT ;  /* 0x0000001d02023212 */ /* 0x000fc600078e3cff */
[----:B------:R-:W2:Y:S01]  /*23e0*/  @P0 LDG.E R29, desc[UR6][R10.64+0x130] ;  /* 0x000130060a1d0981 */ /* 0x000ea2000c1e1900 */
[----:B------:R-:W-:Y:S02]  /*23f0*/  @P4 LOP3.LUT R2, R2, R21, RZ, 0x3c, !PT ;  /* 0x0000001502024212 */ /* 0x000fe400078e3cff */
[----:B------:R-:W-:Y:S01]  /*2400*/  @P3 LOP3.LUT R9, R9, R28, RZ, 0x3c, !PT ;  /* 0x0000001c09093212 */ /* 0x000fe200078e3cff */
[----:B------:R-:W2:Y:S01]  /*2410*/  @P6 LDG.E R21, desc[UR6][R10.64+0x124] ;  /* 0x000124060a156981 */ /* 0x000ea2000c1e1900 */
[----:B------:R-:W-:-:S03]  /*2420*/  @P3 LOP3.LUT R6, R6, R27, RZ, 0x3c, !PT ;  /* 0x0000001b06063212 */ /* 0x000fc600078e3cff */
[----:B------:R-:W2:Y:S01]  /*2430*/  @P6 LDG.E R28, desc[UR6][R10.64+0x118] ;  /* 0x000118060a1c6981 */ /* 0x000ea2000c1e1900 */
[----:B------:R-:W-:-:S03]  /*2440*/  @P3 LOP3.LUT R7, R7, R30, RZ, 0x3c, !PT ;  /* 0x0000001e07073212 */ /* 0x000fc600078e3cff */
        /* <DEDUP_REMOVED lines=9> */
[----:B------:R-:W2:Y:S04]  /*24e0*/  @P0 LDG.E R20, desc[UR6][R10.64+0x134] ;  /* 0x000134060a140981 */ /* 0x000ea8000c1e1900 */
[----:B------:R-:W2:Y:S04]  /*24f0*/  @P0 LDG.E R36, desc[UR6][R10.64+0x13c] ;  /* 0x00013c060a240981 */ /* 0x000ea8000c1e1900 */
[----:B------:R-:W2:Y:S01]  /*2500*/  @P0 LDG.E R31, desc[UR6][R10.64+0x138] ;  /* 0x000138060a1f0981 */ /* 0x000ea2000c1e1900 */
[----:B------:R-:W-:Y:S01]  /*2510*/  UIADD3 UR4, UPT, UPT, UR4, 0x10, URZ ;  /* 0x0000001004047890 */ /* 0x000fe2000fffe0ff */
[----:B------:R-:W-:-:S03]  /*2520*/  @P5 LOP3.LUT R9, R9, R22, RZ, 0x3c, !PT ;  /* 0x0000001609095212 */ /* 0x000fc600078e3cff */
[----:B------:R-:W-:Y:S01]  /*2530*/  UISETP.NE.AND UP0, UPT, UR4, 0x20, UPT ;  /* 0x000000200400788c */ /* 0x000fe2000bf05270 */
[----:B---3--:R-:W-:Y:S02]  /*2540*/  @P5 LOP3.LUT R6, R6, R23, RZ, 0x3c, !PT ;  /* 0x0000001706065212 */ /* 0x008fe400078e3cff */
[----:B----4-:R-:W-:Y:S02]  /*2550*/  @P5 LOP3.LUT R2, R2, R25, RZ, 0x3c, !PT ;  /* 0x0000001902025212 */ /* 0x010fe400078e3cff */
[----:B--2---:R-:W-:Y:S02]  /*2560*/  @P5 LOP3.LUT R7, R7, R24, RZ, 0x3c, !PT ;  /* 0x0000001807075212 */ /* 0x004fe400078e3cff */
        /* <DEDUP_REMOVED lines=10> */
[----:B------:R-:W-:Y:S01]  /*2610*/  @P0 LOP3.LUT R2, R2, R31, RZ, 0x3c, !PT ;  /* 0x0000001f02020212 */ /* 0x000fe200078e3cff */
[----:B------:R-:W-:Y:S06]  /*2620*/  BRA.U UP0, `(.L_x_8) ;  /* 0xfffffff5004c7547 */ /* 0x000fec000b83ffff */
[----:B------:R-:W-:-:S05]  /*2630*/  VIADD R18, R18, 0x1 ;  /* 0x0000000112127836 */ /* 0x000fca0000000000 */
[----:B------:R-:W-:-:S13]  /*2640*/  ISETP.NE.AND P0, PT, R18, 0x5, PT ;  /* 0x000000051200780c */ /* 0x000fda0003f05270 */
[----:B------:R-:W-:Y:S05]  /*2650*/  @P0 BRA `(.L_x_9) ;  /* 0xfffffff400300947 */ /* 0x000fea000383ffff */
[----:B------:R3:W-:Y:S04]  /*2660*/  STL [R1+0x4], R9 ;  /* 0x0000040901007387 */ /* 0x0007e80000100800 */
[----:B------:R3:W-:Y:S04]  /*2670*/  STL.64 [R1+0x8], R6 ;  /* 0x0000080601007387 */ /* 0x0007e80000100a00 */
[----:B------:R3:W-:Y:S02]  /*2680*/  STL.64 [R1+0x10], R2 ;  /* 0x0000100201007387 */ /* 0x0007e40000100a00 */
.L_x_3:
[----:B------:R-:W-:Y:S05]  /*2690*/  BSYNC.RECONVERGENT B1 ;  /* 0x0000000000017941 */ /* 0x000fea0003800200 */
.L_x_2:
[C---:B------:R-:W-:Y:S02]  /*26a0*/  ISETP.GT.U32.AND P0, PT, R16.reuse, 0x3, PT ;  /* 0x000000031000780c */ /* 0x040fe40003f04070 */
[--C-:B------:R-:W-:Y:S02]  /*26b0*/  SHF.R.U64 R16, R16, 0x2, R13.reuse ;  /* 0x0000000210107819 */ /* 0x100fe4000000120d */
[----:B------:R-:W-:Y:S02]  /*26c0*/  ISETP.GT.U32.AND.EX P0, PT, R13, RZ, PT, P0 ;  /* 0x000000ff0d00720c */ /* 0x000fe40003f04100 */
[----:B------:R-:W-:Y:S02]  /*26d0*/  SHF.R.U32.HI R13, RZ, 0x2, R13 ;  /* 0x00000002ff0d7819 */ /* 0x000fe4000001160d */
[----:B------:R-:W-:-:S09]  /*26e0*/  IADD3 R12, PT, PT, R12, 0x1, RZ ;  /* 0x000000010c0c7810 */ /* 0x000fd20007ffe0ff */
[----:B------:R-:W-:Y:S05]  /*26f0*/  @P0 BRA `(.L_x_10) ;  /* 0xffffffd800cc0947 */ /* 0x000fea000383ffff */
.L_x_1:
[----:B------:R-:W-:Y:S05]  /*2700*/  BSYNC.RECONVERGENT B0 ;  /* 0x0000000000007941 */ /* 0x000fea0003800200 */
.L_x_0:
[----:B------:R-:W4:Y:S01]  /*2710*/  LDCU UR4, c[0x0][0x3ac] ;  /* 0x00007580ff0477ac */ /* 0x000f220008000800 */
[----:B------:R-:W-:Y:S01]  /*2720*/  SHF.R.U32.HI R4, RZ, 0x2, R9 ;  /* 0x00000002ff047819 */ /* 0x000fe20000011609 */
[----:B------:R-:W-:Y:S01]  /*2730*/  IMAD.SHL.U32 R5, R3, 0x10, RZ ;  /* 0x0000001003057824 */ /* 0x000fe200078e00ff */
[----:B------:R-:W-:Y:S01]  /*2740*/  SHF.R.U32.HI R11, RZ, 0x2, R6 ;  /* 0x00000002ff0b7819 */ /* 0x000fe20000011606 */
[----:B------:R-:W5:Y:S01]  /*2750*/  LDCU UR5, c[0x0][0x3a8] ;  /* 0x00007500ff0577ac */ /* 0x000f620008000800 */
[----:B------:R-:W-:Y:S01]  /*2760*/  LOP3.LUT R4, R4, R9, RZ, 0x3c, !PT ;  /* 0x0000000904047212 */ /* 0x000fe200078e3cff */
[----:B------:R4:W-:Y:S01]  /*2770*/  STL.64 [R1+0x18], RZ ;  /* 0x000018ff01007387 */ /* 0x0009e20000100a00 */
[----:B------:R-:W-:Y:S02]  /*2780*/  LOP3.LUT R11, R11, R6, RZ, 0x3c, !PT ;  /* 0x000000060b0b7212 */ /* 0x000fe400078e3cff */
[----:B0123--:R-:W-:Y:S01]  /*2790*/  SHF.L.U32 R9, R4, 0x1, RZ ;  /* 0x0000000104097819 */ /* 0x00ffe200000006ff */
[----:B------:R0:W-:Y:S01]  /*27a0*/  STL [R1+0x20], RZ ;  /* 0x000020ff01007387 */ /* 0x0001e20000100800 */
[----:B------:R-:W-:-:S02]  /*27b0*/  MOV R21, 0x2f800000 ;  /* 0x2f80000000157802 */ /* 0x000fc40000000f00 */
[----:B------:R-:W-:Y:S01]  /*27c0*/  LOP3.LUT R4, R4, R9, R5, 0x96, !PT ;  /* 0x0000000904047212 */ /* 0x000fe200078e9605 */
[----:B------:R-:W-:Y:S01]  /*27d0*/  IMAD.SHL.U32 R5, R11, 0x2, RZ ;  /* 0x000000020b057824 */ /* 0x000fe200078e00ff */
[----:B------:R0:W-:Y:S02]  /*27e0*/  STL.64 [R1+0x28], RZ ;  /* 0x000028ff01007387 */ /* 0x0001e40000100a00 */
[----:B------:R-:W-:Y:S01]  /*27f0*/  LOP3.LUT R4, R4, R3, RZ, 0x3c, !PT ;  /* 0x0000000304047212 */ /* 0x000fe200078e3cff */
[----:B----4-:R-:W-:Y:S01]  /*2800*/  IMAD.U32 R13, RZ, RZ, UR4 ;  /* 0x00000004ff0d7e24 */ /* 0x010fe2000f8e00ff */
[----:B------:R-:W1:Y:S01]  /*2810*/  LDCU UR4, c[0x0][0x3b0] ;  /* 0x00007600ff0477ac */ /* 0x000e620008000800 */
[----:B------:R0:W-:Y:S01]  /*2820*/  STL.64 [R1+0x8], R2 ;  /* 0x0000080201007387 */ /* 0x0001e20000100a00 */
[----:B------:R-:W-:Y:S02]  /*2830*/  SHF.L.U32 R6, R4, 0x4, RZ ;  /* 0x0000000404067819 */ /* 0x000fe400000006ff */
[----:B------:R-:W-:-:S02]  /*2840*/  IABS R17, R13 ;  /* 0x0000000d00117213 */ /* 0x000fc40000000000 */
[----:B-----5:R-:W-:Y:S02]  /*2850*/  MOV R12, UR5 ;  /* 0x00000005000c7c02 */ /* 0x020fe40008000f00 */
[----:B------:R-:W2:Y:S01]  /*2860*/  I2F.RP R10, R17 ;  /* 0x00000011000a7306 */ /* 0x000ea20000209400 */
[----:B------:R-:W-:Y:S02]  /*2870*/  LOP3.LUT R5, R11, R5, R6, 0x96, !PT ;  /* 0x000000050b057212 */ /* 0x000fe400078e9606 */
[----:B------:R-:W-:Y:S02]  /*2880*/  IABS R16, R12 ;  /* 0x0000000c00107213 */ /* 0x000fe40000000000 */
[----:B------:R-:W-:Y:S01]  /*2890*/  IADD3 R6, PT, PT, R8, 0x587c5, R4 ;  /* 0x000587c508067810 */ /* 0x000fe20007ffe004 */
[----:B------:R-:W-:Y:S01]  /*28a0*/  VIADD R8, R0, 0x700053 ;  /* 0x0070005300087836 */ /* 0x000fe20000000000 */
[----:B------:R-:W-:Y:S01]  /*28b0*/  LOP3.LUT R5, R5, R4, RZ, 0x3c, !PT ;  /* 0x0000000405057212 */ /* 0x000fe200078e3cff */
[----:B------:R-:W3:Y:S01]  /*28c0*/  I2F.RP R18, R16 ;  /* 0x0000001000127306 */ /* 0x000ee20000209400 */
[----:B------:R-:W-:-:S02]  /*28d0*/  I2FP.F32.U32 R6, R6 ;  /* 0x0000000600067245 */ /* 0x000fc40000201000 */
[----:B------:R-:W-:Y:S01]  /*28e0*/  I2FP.F32.U32 R9, R13 ;  /* 0x0000000d00097245 */ /* 0x000fe20000201000 */
[----:B------:R-:W-:Y:S01]  /*28f0*/  IMAD.IADD R0, R5, 0x1, R8 ;  /* 0x0000000105007824 */ /* 0x000fe200078e0208 */
[----:B------:R0:W-:Y:S01]  /*2900*/  STL.64 [R1+0x10], R4 ;  /* 0x0000100401007387 */ /* 0x0001e20000100a00 */
[----:B------:R-:W-:Y:S02]  /*2910*/  FFMA R6, R6, R21, 1.1641532182693481445e-10 ;  /* 0x2f00000006067423 */ /* 0x000fe40000000015 */
[----:B--2---:R-:W2:Y:S08]  /*2920*/  MUFU.RCP R10, R10 ;  /* 0x0000000a000a7308 */ /* 0x004eb00000001000 */
[----:B---3--:R-:W3:Y:S01]  /*2930*/  MUFU.RCP R18, R18 ;  /* 0x0000001200127308 */ /* 0x008ee20000001000 */
[----:B--2---:R-:W-:Y:S01]  /*2940*/  VIADD R11, R10, 0xffffffe ;  /* 0x0ffffffe0a0b7836 */ /* 0x004fe20000000000 */
[----:B------:R-:W-:Y:S01]  /*2950*/  I2FP.F32.U32 R10, R0 ;  /* 0x00000000000a7245 */ /* 0x000fe20000201000 */
[----:B------:R-:W-:Y:S01]  /*2960*/  FMUL R0, R6, R9 ;  /* 0x0000000906007220 */ /* 0x000fe20000400000 */
[----:B------:R-:W-:-:S04]  /*2970*/  I2FP.F32.S32 R9, R12 ;  /* 0x0000000c00097245 */ /* 0x000fc80000201400 */
[----:B------:R-:W2:Y:S01]  /*2980*/  F2I.FTZ.U32.TRUNC.NTZ R11, R11 ;  /* 0x0000000b000b7305 */ /* 0x000ea2000021f000 */
[----:B------:R-:W-:Y:S01]  /*2990*/  FFMA R10, R10, R21, 1.1641532182693481445e-10 ;  /* 0x2f0000000a0a7423 */ /* 0x000fe20000000015 */
[----:B---3--:R-:W-:-:S03]  /*29a0*/  IADD3 R18, PT, PT, R18, 0xffffffe, RZ ;  /* 0x0ffffffe12127810 */ /* 0x008fc60007ffe0ff */
[----:B------:R-:W-:-:S03]  /*29b0*/  FMUL R6, R10, R9 ;  /* 0x000000090a067220 */ /* 0x000fc60000400000 */
[----:B------:R-:W3:Y:S01]  /*29c0*/  F2I.TRUNC.NTZ R0, R0 ;  /* 0x0000000000007305 */ /* 0x000ee2000020f100 */
[----:B--2---:R-:W-:-:S07]  /*29d0*/  IADD3 R10, PT, PT, RZ, -R11, RZ ;  /* 0x8000000bff0a7210 */ /* 0x004fce0007ffe0ff */
[----:B------:R2:W4:Y:S01]  /*29e0*/  F2I.FTZ.U32.TRUNC.NTZ R19, R18 ;  /* 0x0000001200137305 */ /* 0x000522000021f000 */
[----:B------:R-:W-:Y:S02]  /*29f0*/  IMAD R9, R10, R17, RZ ;  /* 0x000000110a097224 */ /* 0x000fe400078e02ff */
[----:B------:R-:W-:Y:S01]  /*2a00*/  HFMA2 R10, -RZ, RZ, 0, 0 ;  /* 0x00000000ff0a7431 */ /* 0x000fe200000001ff */
[----:B---3--:R-:W-:-:S04]  /*2a10*/  ISETP.GE.AND P2, PT, R0, RZ, PT ;  /* 0x000000ff0000720c */ /* 0x008fc80003f46270 */
[----:B------:R-:W3:Y:S01]  /*2a20*/  F2I.TRUNC.NTZ R6, R6 ;  /* 0x0000000600067305 */ /* 0x000ee2000020f100 */
[----:B--2---:R-:W-:Y:S01]  /*2a30*/  IABS R18, R0 ;  /* 0x0000000000127213 */ /* 0x004fe20000000000 */
[----:B----4-:R-:W-:Y:S02]  /*2a40*/  IMAD.MOV R21, RZ, RZ, -R19 ;  /* 0x000000ffff157224 */ /* 0x010fe400078e0a13 */
[----:B------:R-:W-:-:S04]  /*2a50*/  IMAD.HI.U32 R10, R11, R9, R10 ;  /* 0x000000090b0a7227 */ /* 0x000fc800078e000a */
[----:B------:R-:W-:Y:S01]  /*2a60*/  IMAD.MOV.U32 R9, RZ, RZ, R18 ;  /* 0x000000ffff097224 */ /* 0x000fe200078e0012 */
[----:B------:R-:W-:Y:S01]  /*2a70*/  MOV R18, RZ ;  /* 0x000000ff00127202 */ /* 0x000fe20000000f00 */
[----:B------:R-:W-:Y:S01]  /*2a80*/  IMAD R11, R21, R16, RZ ;  /* 0x00000010150b7224 */ /* 0x000fe200078e02ff */
[----:B---3--:R-:W-:Y:S01]  /*2a90*/  IABS R20, R6 ;  /* 0x0000000600147213 */ /* 0x008fe20000000000 */
[----:B------:R-:W-:Y:S01]  /*2aa0*/  IMAD.HI.U32 R10, R10, R9, RZ ;  /* 0x000000090a0a7227 */ /* 0x000fe200078e00ff */
[----:B------:R-:W-:-:S03]  /*2ab0*/  ISETP.GE.AND P4, PT, R6, RZ, PT ;  /* 0x000000ff0600720c */ /* 0x000fc60003f86270 */
[----:B------:R-:W-:Y:S01]  /*2ac0*/  IMAD.HI.U32 R18, R19, R11, R18 ;  /* 0x0000000b13127227 */ /* 0x000fe200078e0012 */
[----:B------:R-:W-:-:S03]  /*2ad0*/  IADD3 R10, PT, PT, -R10, RZ, RZ ;  /* 0x000000ff0a0a7210 */ /* 0x000fc60007ffe1ff */
[----:B------:R-:W-:Y:S02]  /*2ae0*/  HFMA2 R19, -RZ, RZ, 0, 0 ;  /* 0x00000000ff137431 */ /* 0x000fe400000001ff */
[----:B------:R-:W-:Y:S02]  /*2af0*/  IMAD.MOV.U32 R11, RZ, RZ, R20 ;  /* 0x000000ffff0b7224 */ /* 0x000fe400078e0014 */
[----:B------:R-:W-:Y:S01]  /*2b00*/  IMAD R10, R17, R10, R9 ;  /* 0x0000000a110a7224 */ /* 0x000fe200078e0209 */
[----:B------:R-:W2:Y:S01]  /*2b10*/  LDC.64 R20, c[0x0][0x390] ;  /* 0x0000e400ff147b82 */ /* 0x000ea20000000a00 */
[----:B------:R-:W-:-:S03]  /*2b20*/  IMAD.HI.U32 R18, R18, R11, RZ ;  /* 0x0000000b12127227 */ /* 0x000fc600078e00ff */
[----:B------:R-:W-:Y:S01]  /*2b30*/  ISETP.GT.U32.AND P0, PT, R17, R10, PT ;  /* 0x0000000a1100720c */ /* 0x000fe20003f04070 */
[----:B------:R-:W-:-:S04]  /*2b40*/  IMAD.MOV R18, RZ, RZ, -R18 ;  /* 0x000000ffff127224 */ /* 0x000fc800078e0a12 */
[----:B------:R-:W-:Y:S02]  /*2b50*/  IMAD R9, R16, R18, R11 ;  /* 0x0000001210097224 */ /* 0x000fe400078e020b */
[----:B-1----:R-:W-:-:S03]  /*2b60*/  IMAD.U32 R11, RZ, RZ, UR4 ;  /* 0x00000004ff0b7e24 */ /* 0x002fc6000f8e00ff */
[----:B------:R-:W-:Y:S01]  /*2b70*/  ISETP.GT.U32.AND P1, PT, R16, R9, PT ;  /* 0x000000091000720c */ /* 0x000fe20003f24070 */
[----:B------:R-:W-:Y:S02]  /*2b80*/  VIADD R0, R11, 0xffffffff ;  /* 0xffffffff0b007836 */ /* 0x000fe40000000000 */
[----:B------:R-:W-:-:S04]  /*2b90*/  @!P0 IADD3 R10, PT, PT, R10, -R17, RZ ;  /* 0x800000110a0a8210 */ /* 0x000fc80007ffe0ff */
[----:B------:R-:W-:-:S06]  /*2ba0*/  ISETP.GT.U32.AND P0, PT, R17, R10, PT ;  /* 0x0000000a1100720c */ /* 0x000fcc0003f04070 */
[----:B------:R-:W-:Y:S01]  /*2bb0*/  @!P1 IMAD.IADD R9, R9, 0x1, -R16 ;  /* 0x0000000109099824 */ /* 0x000fe200078e0a10 */
[----:B------:R-:W-:-:S04]  /*2bc0*/  ISETP.NE.AND P1, PT, R12, RZ, PT ;  /* 0x000000ff0c00720c */ /* 0x000fc80003f25270 */
[----:B------:R-:W-:Y:S02]  /*2bd0*/  ISETP.GT.U32.AND P3, PT, R16, R9, PT ;  /* 0x000000091000720c */ /* 0x000fe40003f64070 */
[----:B------:R-:W-:Y:S02]  /*2be0*/  @!P0 IADD3 R10, PT, PT, R10, -R17, RZ ;  /* 0x800000110a0a8210 */ /* 0x000fe40007ffe0ff */
[----:B------:R-:W-:-:S03]  /*2bf0*/  ISETP.NE.AND P0, PT, R13, RZ, PT ;  /* 0x000000ff0d00720c */ /* 0x000fc60003f05270 */
[----:B------:R-:W-:-:S06]  /*2c00*/  @!P2 IMAD.MOV R10, RZ, RZ, -R10 ;  /* 0x000000ffff0aa224 */ /* 0x000fcc00078e0a0a */
[----:B------:R-:W-:Y:S02]  /*2c10*/  @!P3 IMAD.IADD R9, R9, 0x1, -R16 ;  /* 0x000000010909b824 */ /* 0x000fe400078e0a10 */
[-CC-:B------:R-:W-:Y:S02]  /*2c20*/  IMAD R16, R14, R13.reuse, R15.reuse ;  /* 0x0000000d0e107224 */ /* 0x180fe400078e020f */
[----:B------:R-:W-:Y:S02]  /*2c30*/  @!P0 LOP3.LUT R10, RZ, R13, RZ, 0x33, !PT ;  /* 0x0000000dff0a8212 */ /* 0x000fe400078e33ff */
[----:B------:R-:W-:Y:S01]  /*2c40*/  MOV R18, R9 ;  /* 0x0000000900127202 */ /* 0x000fe20000000f00 */
[----:B------:R-:W-:Y:S01]  /*2c50*/  IMAD.SHL.U32 R6, R16, 0x2, RZ ;  /* 0x0000000210067824 */ /* 0x000fe200078e00ff */
[----:B------:R-:W-:Y:S01]  /*2c60*/  MOV R9, R7 ;  /* 0x0000000700097202 */ /* 0x000fe20000000f00 */
[----:B------:R-:W-:Y:S01]  /*2c70*/  IMAD.IADD R17, R10, 0x1, -R15 ;  /* 0x000000010a117824 */ /* 0x000fe200078e0a0f */
[----:B------:R-:W-:Y:S01]  /*2c80*/  @!P4 IADD3 R18, PT, PT, -R18, RZ, RZ ;  /* 0x000000ff1212c210 */ /* 0x000fe20007ffe1ff */
[----:B--2---:R-:W-:Y:S01]  /*2c90*/  IMAD.WIDE R20, R6, 0x4, R20 ;  /* 0x0000000406147825 */ /* 0x004fe200078e0214 */
[----:B------:R-:W-:Y:S01]  /*2ca0*/  @!P1 LOP3.LUT R18, RZ, R12, RZ, 0x33, !PT ;  /* 0x0000000cff129212 */ /* 0x000fe200078e33ff */
[----:B------:R0:W-:Y:S01]  /*2cb0*/  STL.64 [R1], R8 ;  /* 0x0000000801007387 */ /* 0x0001e20000100a00 */
[----:B------:R-:W-:-:S02]  /*2cc0*/  ISETP.GE.AND P0, PT, R11, 0x1, PT ;  /* 0x000000010b00780c */ /* 0x000fc40003f06270 */
[----:B------:R-:W-:Y:S01]  /*2cd0*/  IADD3 R23, PT, PT, -R14, R18, RZ ;  /* 0x000000120e177210 */ /* 0x000fe20007ffe1ff */
[----:B------:R0:W-:Y:S01]  /*2ce0*/  STG.E desc[UR6][R20.64], R17 ;  /* 0x0000001114007986 */ /* 0x0001e2000c101906 */
[----:B------:R-:W-:Y:S02]  /*2cf0*/  IMAD R18, R18, R13, R10 ;  /* 0x0000000d12127224 */ /* 0x000fe400078e020a */
[----:B------:R-:W-:Y:S01]  /*2d00*/  IMAD R10, R13, R12, RZ ;  /* 0x0000000c0d0a7224 */ /* 0x000fe200078e02ff */
[----:B------:R0:W-:Y:S06]  /*2d10*/  STG.E desc[UR6][R20.64+0x4], R23 ;  /* 0x0000041714007986 */ /* 0x0001ec000c101906 */
[----:B------:R-:W-:Y:S05]  /*2d20*/  @!P0 BRA `(.L_x_11) ;  /* 0x0000000400fc8947 */ /* 0x000fea0003800000 */
[----:B------:R-:W-:Y:S01]  /*2d30*/  ISETP.GE.U32.AND P1, PT, R0, 0x7, PT ;  /* 0x000000070000780c */ /* 0x000fe20003f26070 */
[----:B------:R-:W-:Y:S01]  /*2d40*/  IMAD.MOV.U32 R19, RZ, RZ, RZ ;  /* 0x000000ffff137224 */ /* 0x000fe200078e00ff */
[----:B0-----:R-:W-:Y:S02]  /*2d50*/  LOP3.LUT R17, R11, 0x7, RZ, 0xc0, !PT ;  /* 0x000000070b117812 */ /* 0x001fe400078ec0ff */
[----:B------:R-:W-:Y:S02]  /*2d60*/  MOV R9, R18 ;  /* 0x0000001200097202 */ /* 0x000fe40000000f00 */
[----:B------:R-:W-:Y:S02]  /*2d70*/  ISETP.NE.AND P2, PT, R17, RZ, PT ;  /* 0x000000ff1100720c */ /* 0x000fe40003f45270 */
[----:B------:R-:W-:-:S05]  /*2d80*/  MOV R31, R16 ;  /* 0x00000010001f7202 */ /* 0x000fca0000000f00 */
[----:B------:R-:W-:Y:S06]  /*2d90*/  @!P1 BRA `(.L_x_12) ;  /* 0x0000000000ec9947 */ /* 0x000fec0003800000 */
[----:B------:R-:W-:Y:S01]  /*2da0*/  LOP3.LUT R28, R11, 0x7ffffff8, RZ, 0xc0, !PT ;  /* 0x7ffffff80b1c7812 */ /* 0x000fe200078ec0ff */
[----:B------:R-:W-:Y:S01]  /*2db0*/  IMAD.MOV.U32 R19, RZ, RZ, RZ ;  /* 0x000000ffff137224 */ /* 0x000fe200078e00ff */
[----:B------:R-:W-:Y:S01]  /*2dc0*/  MOV R31, R16 ;  /* 0x00000010001f7202 */ /* 0x000fe20000000f00 */
[----:B------:R-:W-:-:S06]  /*2dd0*/  UMOV UR4, URZ ;  /* 0x000000ff00047c82 */ /* 0x000fcc0008000000 */
.L_x_13:
[----:B------:R-:W0:Y:S08]  /*2de0*/  LDC.64 R36, c[0x0][0x380] ;  /* 0x0000e000ff247b82 */ /* 0x000e300000000a00 */
[----:B------:R-:W1:Y:S01]  /*2df0*/  LDC.64 R22, c[0x0][0x388] ;  /* 0x0000e200ff167b82 */ /* 0x000e620000000a00 */
[----:B0-----:R-:W-:-:S05]  /*2e00*/  IMAD.WIDE R36, R31, 0x4, R36 ;  /* 0x000000041f247825 */ /* 0x001fca00078e0224 */
[----:B------:R-:W2:Y:S01]  /*2e10*/  LDG.E R26, desc[UR6][R36.64] ;  /* 0x00000006241a7981 */ /* 0x000ea2000c1e1900 */
[----:B-1----:R-:W-:-:S04]  /*2e20*/  IMAD.WIDE R22, R9, 0x4, R22 ;  /* 0x0000000409167825 */ /* 0x002fc800078e0216 */
[C---:B------:R-:W-:Y:S01]  /*2e30*/  IMAD.WIDE R34, R10.reuse, 0x4, R36 ;  /* 0x000000040a227825 */ /* 0x040fe200078e0224 */
[----:B------:R0:W2:Y:S04]  /*2e40*/  LDG.E R27, desc[UR6][R22.64] ;  /* 0x00000006161b7981 */ /* 0x0000a8000c1e1900 */
[----:B------:R1:W3:Y:S01]  /*2e50*/  LDG.E R29, desc[UR6][R34.64] ;  /* 0x00000006221d7981 */ /* 0x0002e2000c1e1900 */
[----:B0-----:R-:W-:-:S05]  /*2e60*/  IMAD.WIDE R22, R10, 0x4, R22 ;  /* 0x000000040a167825 */ /* 0x001fca00078e0216 */
[----:B------:R0:W3:Y:S01]  /*2e70*/  LDG.E R30, desc[UR6][R22.64] ;  /* 0x00000006161e7981 */ /* 0x0000e2000c1e1900 */
[----:B-1----:R-:W-:-:S04]  /*2e80*/  IMAD.WIDE R34, R10, 0x4, R34 ;  /* 0x000000040a227825 */ /* 0x002fc800078e0222 */
[C---:B------:R-:W-:Y:S01]  /*2e90*/  IMAD.WIDE R24, R10.reuse, 0x4, R22 ;  /* 0x000000040a187825 */ /* 0x040fe200078e0216 */
[----:B------:R1:W4:Y:S04]  /*2ea0*/  LDG.E R18, desc[UR6][R34.64] ;  /* 0x0000000622127981 */ /* 0x000328000c1e1900 */
[----:B------:R-:W4:Y:S01]  /*2eb0*/  LDG.E R33, desc[UR6][R24.64] ;  /* 0x0000000618217981 */ /* 0x000f22000c1e1900 */
[----:B------:R-:W-:-:S04]  /*2ec0*/  IMAD.WIDE R36, R10, 0x4, R24 ;  /* 0x000000040a247825 */ /* 0x000fc800078e0218 */
[----:B0-----:R-:W-:-:S04]  /*2ed0*/  IMAD.WIDE R22, R10, 0x4, R36 ;  /* 0x000000040a167825 */ /* 0x001fc800078e0224 */
[----:B--2---:R-:W-:Y:S01]  /*2ee0*/  FADD R32, R26, -R27 ;  /* 0x8000001b1a207221 */ /* 0x004fe20000000000 */
[----:B------:R-:W-:-:S04]  /*2ef0*/  IMAD.WIDE R26, R10, 0x4, R34 ;  /* 0x000000040a1a7825 */ /* 0x000fc800078e0222 */
[----:B------:R-:W-:Y:S01]  /*2f00*/  FFMA R19, R32, R32, R19 ;  /* 0x0000002020137223 */ /* 0x000fe20000000013 */
[----:B---3--:R-:W-:Y:S02]  /*2f10*/  FADD R32, R29, -R30 ;  /* 0x8000001e1d207221 */ /* 0x008fe40000000000 */
[----:B------:R0:W2:Y:S02]  /*2f20*/  LDG.E R30, desc[UR6][R26.64] ;  /* 0x000000061a1e7981 */ /* 0x0000a4000c1e1900 */
[----:B-1----:R-:W-:Y:S02]  /*2f30*/  FFMA R34, R32, R32, R19 ;  /* 0x0000002020227223 */ /* 0x002fe40000000013 */
[----:B------:R-:W2:Y:S01]  /*2f40*/  LDG.E R29, desc[UR6][R36.64] ;  /* 0x00000006241d7981 */ /* 0x000ea2000c1e1900 */
[----:B----4-:R-:W-:Y:S01]  /*2f50*/  FADD R35, R18, -R33 ;  /* 0x8000002112237221 */ /* 0x010fe20000000000 */
[C---:B0-----:R-:W-:Y:S02]  /*2f60*/  IMAD.WIDE R26, R10.reuse, 0x4, R26 ;  /* 0x000000040a1a7825 */ /* 0x041fe400078e021a */
[----:B------:R-:W3:Y:S02]  /*2f70*/  LDG.E R32, desc[UR6][R22.64] ;  /* 0x0000000616207981 */ /* 0x000ee4000c1e1900 */
[----:B------:R-:W-:-:S04]  /*2f80*/  IMAD.WIDE R18, R10, 0x4, R22 ;  /* 0x000000040a127825 */ /* 0x000fc800078e0216 */
[----:B------:R-:W-:Y:S01]  /*2f90*/  FFMA R34, R35, R35, R34 ;  /* 0x0000002323227223 */ /* 0x000fe20000000022 */
[----:B------:R-:W3:Y:S01]  /*2fa0*/  LDG.E R33, desc[UR6][R26.64] ;  /* 0x000000061a217981 */ /* 0x000ee2000c1e1900 */
[----:B------:R-:W-:-:S03]  /*2fb0*/  IMAD.WIDE R24, R10, 0x4, R26 ;  /* 0x000000040a187825 */ /* 0x000fc600078e021a */
[----:B------:R0:W4:Y:S04]  /*2fc0*/  LDG.E R36, desc[UR6][R18.64] ;  /* 0x0000000612247981 */ /* 0x000128000c1e1900 */
[----:B------:R1:W4:Y:S01]  /*2fd0*/  LDG.E R35, desc[UR6][R24.64] ;  /* 0x0000000618237981 */ /* 0x000322000c1e1900 */
[----:B0-----:R-:W-:-:S04]  /*2fe0*/  IMAD.WIDE R18, R10, 0x4, R18 ;  /* 0x000000040a127825 */ /* 0x001fc800078e0212 */
[----:B-1----:R-:W-:-:S04]  /*2ff0*/  IMAD.WIDE R24, R10, 0x4, R24 ;  /* 0x000000040a187825 */ /* 0x002fc800078e0218 */
[C---:B------:R-:W-:Y:S01]  /*3000*/  IMAD.WIDE R26, R10.reuse, 0x4, R18 ;  /* 0x000000040a1a7825 */ /* 0x040fe200078e0212 */
[----:B------:R-:W5:Y:S03]  /*3010*/  LDG.E R37, desc[UR6][R24.64] ;  /* 0x0000000618257981 */ /* 0x000f66000c1e1900 */
[----:B------:R-:W-:Y:S02]  /*3020*/  IMAD.WIDE R22, R10, 0x4, R24 ;  /* 0x000000040a167825 */ /* 0x000fe400078e0218 */
[----:B------:R-:W5:Y:S04]  /*3030*/  LDG.E R27, desc[UR6][R26.64] ;  /* 0x000000061a1b7981 */ /* 0x000f68000c1e1900 */
[----:B------:R-:W5:Y:S04]  /*3040*/  LDG.E R22, desc[UR6][R22.64] ;  /* 0x0000000616167981 */ /* 0x000f68000c1e1900 */
[----:B------:R-:W5:Y:S01]  /*3050*/  LDG.E R24, desc[UR6][R18.64] ;  /* 0x0000000612187981 */ /* 0x000f62000c1e1900 */
[----:B------:R-:W-:-:S06]  /*3060*/  UIADD3 UR4, UPT, UPT, UR4, 0x8, URZ ;  /* 0x0000000804047890 */ /* 0x000fcc000fffe0ff */
[----:B------:R-:W-:Y:S01]  /*3070*/  ISETP.NE.AND P1, PT, R28, UR4, PT ;  /* 0x000000041c007c0c */ /* 0x000fe2000bf25270 */
[C---:B------:R-:W-:Y:S01]  /*3080*/  IMAD R31, R10.reuse, 0x8, R31 ;  /* 0x000000080a1f7824 */ /* 0x040fe200078e021f */
[----:B------:R-:W-:Y:S01]  /*3090*/  LEA R9, R10, R9, 0x3 ;  /* 0x000000090a097211 */ /* 0x000fe200078e18ff */
[----:B--2---:R-:W-:-:S04]  /*30a0*/  FADD R29, R30, -R29 ;  /* 0x8000001d1e1d7221 */ /* 0x004fc80000000000 */
[----:B------:R-:W-:Y:S01]  /*30b0*/  FFMA R34, R29, R29, R34 ;  /* 0x0000001d1d227223 */ /* 0x000fe20000000022 */
[----:B---3--:R-:W-:-:S04]  /*30c0*/  FADD R33, R33, -R32 ;  /* 0x8000002021217221 */ /* 0x008fc80000000000 */
[----:B------:R-:W-:Y:S01]  /*30d0*/  FFMA R34, R33, R33, R34 ;  /* 0x0000002121227223 */ /* 0x000fe20000000022 */
[----:B----4-:R-:W-:-:S04]  /*30e0*/  FADD R35, R35, -R36 ;  /* 0x8000002423237221 */ /* 0x010fc80000000000 */
[----:B------:R-:W-:Y:S01]  /*30f0*/  FFMA R34, R35, R35, R34 ;  /* 0x0000002323227223 */ /* 0x000fe20000000022 */
[----:B-----5:R-:W-:Y:S01]  /*3100*/  FADD R27, R22, -R27 ;  /* 0x8000001b161b7221 */ /* 0x020fe20000000000 */
[----:B------:R-:W-:-:S04]  /*3110*/  FADD R37, R37, -R24 ;  /* 0x8000001825257221 */ /* 0x000fc80000000000 */
[----:B------:R-:W-:-:S04]  /*3120*/  FFMA R34, R37, R37, R34 ;  /* 0x0000002525227223 */ /* 0x000fc80000000022 */
[----:B------:R-:W-:Y:S01]  /*3130*/  FFMA R19, R27, R27, R34 ;  /* 0x0000001b1b137223 */ /* 0x000fe20000000022 */
[----:B------:R-:W-:Y:S06]  /*3140*/  @P1 BRA `(.L_x_13) ;  /* 0xfffffffc00241947 */ /* 0x000fec000383ffff */
.L_x_12:
[----:B------:R-:W-:Y:S05]  /*3150*/  @!P2 BRA `(.L_x_11) ;  /* 0x0000000000f0a947 */ /* 0x000fea0003800000 */
[----:B------:R-:W-:Y:S02]  /*3160*/  ISETP.GE.U32.AND P1, PT, R17, 0x4, PT ;  /* 0x000000041100780c */ /* 0x000fe40003f26070 */
[----:B------:R-:W-:-:S04]  /*3170*/  LOP3.LUT R18, R11, 0x3, RZ, 0xc0, !PT ;  /* 0x000000030b127812 */ /* 0x000fc800078ec0ff */
[----:B------:R-:W-:-:S07]  /*3180*/  ISETP.NE.AND P2, PT, R18, RZ, PT ;  /* 0x000000ff1200720c */ /* 0x000fce0003f45270 */
[----:B------:R-:W-:Y:S06]  /*3190*/  @!P1 BRA `(.L_x_14) ;  /* 0x0000000000709947 */ /* 0x000fec0003800000 */
[----:B------:R-:W0:Y:S08]  /*31a0*/  LDC.64 R28, c[0x0][0x380] ;  /* 0x0000e000ff1c7b82 */ /* 0x000e300000000a00 */
[----:B------:R-:W1:Y:S01]  /*31b0*/  LDC.64 R26, c[0x0][0x388] ;  /* 0x0000e200ff1a7b82 */ /* 0x000e620000000a00 */
[----:B0-----:R-:W-:-:S04]  /*31c0*/  IMAD.WIDE R28, R31, 0x4, R28 ;  /* 0x000000041f1c7825 */ /* 0x001fc800078e021c */
[----:B------:R-:W-:Y:S02]  /*31d0*/  IMAD.WIDE R24, R10, 0x4, R28 ;  /* 0x000000040a187825 */ /* 0x000fe400078e021c */
[----:B------:R-:W2:Y:S02]  /*31e0*/  LDG.E R28, desc[UR6][R28.64] ;  /* 0x000000061c1c7981 */ /* 0x000ea4000c1e1900 */
[----:B-1----:R-:W-:-:S04]  /*31f0*/  IMAD.WIDE R26, R9, 0x4, R26 ;  /* 0x00000004091a7825 */ /* 0x002fc800078e021a */
[C---:B------:R-:W-:Y:S02]  /*3200*/  IMAD.WIDE R22, R10.reuse, 0x4, R26 ;  /* 0x000000040a167825 */ /* 0x040fe400078e021a */
[----:B------:R-:W2:Y:S02]  /*3210*/  LDG.E R27, desc[UR6][R26.64] ;  /* 0x000000061a1b7981 */ /* 0x000ea4000c1e1900 */
[C---:B------:R-:W-:Y:S02]  /*3220*/  IMAD.WIDE R32, R10.reuse, 0x4, R24 ;  /* 0x000000040a207825 */ /* 0x040fe400078e0218 */
[----:B------:R-:W3:Y:S02]  /*3230*/  LDG.E R24, desc[UR6][R24.64] ;  /* 0x0000000618187981 */ /* 0x000ee4000c1e1900 */
[C---:B------:R-:W-:Y:S02]  /*3240*/  IMAD.WIDE R34, R10.reuse, 0x4, R22 ;  /* 0x000000040a227825 */ /* 0x040fe400078e0216 */
[----:B------:R-:W3:Y:S02]  /*3250*/  LDG.E R23, desc[UR6][R22.64] ;  /* 0x0000000616177981 */ /* 0x000ee4000c1e1900 */
[----:B------:R-:W-:-:S02]  /*3260*/  IMAD.WIDE R36, R10, 0x4, R32 ;  /* 0x000000040a247825 */ /* 0x000fc400078e0220 */
[----:B------:R0:W4:Y:S04]  /*3270*/  LDG.E R30, desc[UR6][R34.64] ;  /* 0x00000006221e7981 */ /* 0x000128000c1e1900 */
[----:B------:R-:W4:Y:S04]  /*3280*/  LDG.E R17, desc[UR6][R32.64] ;  /* 0x0000000620117981 */ /* 0x000f28000c1e1900 */
[----:B------:R-:W5:Y:S01]  /*3290*/  LDG.E R36, desc[UR6][R36.64] ;  /* 0x0000000624247981 */ /* 0x000f62000c1e1900 */
[----:B0-----:R-:W-:-:S05]  /*32a0*/  IMAD.WIDE R34, R10, 0x4, R34 ;  /* 0x000000040a227825 */ /* 0x001fca00078e0222 */
[----:B------:R-:W5:Y:S01]  /*32b0*/  LDG.E R29, desc[UR6][R34.64] ;  /* 0x00000006221d7981 */ /* 0x000f62000c1e1900 */
        /* <DEDUP_REMOVED lines=8> */
[----:B-----5:R-:W-:-:S04]  /*3340*/  FADD R22, R36, -R29 ;  /* 0x8000001d24167221 */ /* 0x020fc80000000000 */
[----:B------:R-:W-:-:S07]  /*3350*/  FFMA R19, R22, R22, R19 ;  /* 0x0000001616137223 */ /* 0x000fce0000000013 */
.L_x_14:
[----:B------:R-:W-:Y:S05]  /*3360*/  @!P2 BRA `(.L_x_11) ;  /* 0x00000000006ca947 */ /* 0x000fea0003800000 */
[----:B------:R-:W0:Y:S01]  /*3370*/  LDC.64 R34, c[0x0][0x380] ;  /* 0x0000e000ff227b82 */ /* 0x000e220000000a00 */
[----:B------:R-:W-:Y:S02]  /*3380*/  ISETP.NE.AND P1, PT, R18, 0x1, PT ;  /* 0x000000011200780c */ /* 0x000fe40003f25270 */
[----:B------:R-:W-:-:S04]  /*3390*/  LOP3.LUT R17, R11, 0x1, RZ, 0xc0, !PT ;  /* 0x000000010b117812 */ /* 0x000fc800078ec0ff */
[----:B------:R-:W-:Y:S01]  /*33a0*/  ISETP.NE.U32.AND P2, PT, R17, 0x1, PT ;  /* 0x000000011100780c */ /* 0x000fe20003f45070 */
[----:B------:R-:W1:Y:S08]  /*33b0*/  LDC.64 R32, c[0x0][0x388] ;  /* 0x0000e200ff207b82 */ /* 0x000e700000000a00 */
[----:B------:R-:W2:Y:S08]  /*33c0*/  LDC.64 R24, c[0x0][0x380] ;  /* 0x0000e000ff187b82 */ /* 0x000eb00000000a00 */
[----:B------:R-:W3:Y:S01]  /*33d0*/  LDC.64 R22, c[0x0][0x388] ;  /* 0x0000e200ff167b82 */ /* 0x000ee20000000a00 */
[----:B0-----:R-:W-:-:S04]  /*33e0*/  @P1 IMAD.WIDE R34, R31, 0x4, R34 ;  /* 0x000000041f221825 */ /* 0x001fc800078e0222 */
[----:B-1----:R-:W-:Y:S01]  /*33f0*/  @P1 IMAD.WIDE R32, R9, 0x4, R32 ;  /* 0x0000000409201825 */ /* 0x002fe200078e0220 */
[C---:B------:R-:W-:Y:S01]  /*3400*/  @P1 LEA R9, R10.reuse, R9, 0x1 ;  /* 0x000000090a091211 */ /* 0x040fe200078e08ff */
[----:B------:R-:W4:Y:S02]  /*3410*/  @P1 LDG.E R17, desc[UR6][R34.64] ;  /* 0x0000000622111981 */ /* 0x000f24000c1e1900 */
[----:B------:R-:W-:-:S04]  /*3420*/  @P1 IMAD.WIDE R28, R10, 0x4, R34 ;  /* 0x000000040a1c1825 */ /* 0x000fc800078e0222 */
[C---:B------:R-:W-:Y:S02]  /*3430*/  @P1 IMAD.WIDE R26, R10.reuse, 0x4, R32 ;  /* 0x000000040a1a1825 */ /* 0x040fe400078e0220 */
[----:B------:R-:W4:Y:S02]  /*3440*/  @P1 LDG.E R32, desc[UR6][R32.64] ;  /* 0x0000000620201981 */ /* 0x000f24000c1e1900 */
[----:B------:R-:W-:Y:S02]  /*3450*/  @P1 IMAD R31, R10, 0x2, R31 ;  /* 0x000000020a1f1824 */ /* 0x000fe400078e021f */
[----:B------:R-:W5:Y:S02]  /*3460*/  @P1 LDG.E R28, desc[UR6][R28.64] ;  /* 0x000000061c1c1981 */ /* 0x000f64000c1e1900 */
[----:B--2---:R-:W-:Y:S02]  /*3470*/  @!P2 IMAD.WIDE R24, R31, 0x4, R24 ;  /* 0x000000041f18a825 */ /* 0x004fe400078e0218 */
[----:B------:R-:W5:Y:S02]  /*3480*/  @P1 LDG.E R27, desc[UR6][R26.64] ;  /* 0x000000061a1b1981 */ /* 0x000f64000c1e1900 */
[----:B---3--:R-:W-:-:S02]  /*3490*/  @!P2 IMAD.WIDE R22, R9, 0x4, R22 ;  /* 0x000000040916a825 */ /* 0x008fc400078e0216 */
[----:B------:R-:W2:Y:S04]  /*34a0*/  @!P2 LDG.E R24, desc[UR6][R24.64] ;  /* 0x000000061818a981 */ /* 0x000ea8000c1e1900 */
[----:B------:R-:W2:Y:S01]  /*34b0*/  @!P2 LDG.E R23, desc[UR6][R22.64] ;  /* 0x000000061617a981 */ /* 0x000ea2000c1e1900 */
[----:B----4-:R-:W-:-:S04]  /*34c0*/  @P1 FADD R18, R17, -R32 ;  /* 0x8000002011121221 */ /* 0x010fc80000000000 */
[----:B------:R-:W-:Y:S01]  /*34d0*/  @P1 FFMA R18, R18, R18, R19 ;  /* 0x0000001212121223 */ /* 0x000fe20000000013 */
[----:B-----5:R-:W-:-:S04]  /*34e0*/  @P1 FADD R9, R28, -R27 ;  /* 0x8000001b1c091221 */ /* 0x020fc80000000000 */
[----:B------:R-:W-:Y:S01]  /*34f0*/  @P1 FFMA R19, R9, R9, R18 ;  /* 0x0000000909131223 */ /* 0x000fe20000000012 */
[----:B--2---:R-:W-:-:S04]  /*3500*/  @!P2 FADD R18, R24, -R23 ;  /* 0x800000171812a221 */ /* 0x004fc80000000000 */
[----:B------:R-:W-:-:S07]  /*3510*/  @!P2 FFMA R19, R18, R18, R19 ;  /* 0x000000121213a223 */ /* 0x000fce0000000013 */
.L_x_11:
[----:B0-----:R-:W0:Y:S08]  /*3520*/  LDC.64 R22, c[0x0][0x3a0] ;  /* 0x0000e800ff167b82 */ /* 0x001e300000000a00 */
[----:B------:R-:W1:Y:S01]  /*3530*/  LDC.64 R24, c[0x0][0x398] ;  /* 0x0000e600ff187b82 */ /* 0x000e620000000a00 */
[----:B0-----:R-:W-:-:S05]  /*3540*/  IMAD.WIDE R22, R16, 0x4, R22 ;  /* 0x0000000410167825 */ /* 0x001fca00078e0216 */
[----:B------:R0:W-:Y:S01]  /*3550*/  STG.E desc[UR6][R22.64], R19 ;  /* 0x0000001316007986 */ /* 0x0001e2000c101906 */
[----:B-1----:R-:W-:-:S05]  /*3560*/  IMAD.WIDE R24, R6, 0x4, R24 ;  /* 0x0000000406187825 */ /* 0x002fca00078e0218 */
[----:B------:R-:W2:Y:S04]  /*3570*/  LDG.E R6, desc[UR6][R24.64] ;  /* 0x0000000618067981 */ /* 0x000ea8000c1e1900 */
[----:B------:R-:W3:Y:S01]  /*3580*/  LDG.E R9, desc[UR6][R24.64+0x4] ;  /* 0x0000040618097981 */ /* 0x000ee2000c1e1900 */
[----:B------:R-:W-:Y:S01]  /*3590*/  IMAD.MOV.U32 R32, RZ, RZ, RZ ;  /* 0x000000ffff207224 */ /* 0x000fe200078e00ff */
[----:B--2---:R-:W-:Y:S01]  /*35a0*/  IADD3 R18, PT, PT, R15, R6, RZ ;  /* 0x000000060f127210 */ /* 0x004fe20007ffe0ff */
[----:B---3--:R-:W-:Y:S01]  /*35b0*/  IMAD.IADD R17, R14, 0x1, R9 ;  /* 0x000000010e117824 */ /* 0x008fe200078e0209 */
[----:B0-----:R-:W-:Y:S06]  /*35c0*/  @!P0 BRA `(.L_x_15) ;  /* 0x0000000400f48947 */ /* 0x001fec0003800000 */
[----:B------:R-:W-:Y:S01]  /*35d0*/  ISETP.GE.U32.AND P1, PT, R0, 0x7, PT ;  /* 0x000000070000780c */ /* 0x000fe20003f26070 */
[----:B------:R-:W-:Y:S02]  /*35e0*/  HFMA2 R32, -RZ, RZ, 0, 0 ;  /* 0x00000000ff207431 */ /* 0x000fe400000001ff */
[----:B------:R-:W-:Y:S02]  /*35f0*/  IMAD R35, R17, R13, R18 ;  /* 0x0000000d11237224 */ /* 0x000fe400078e0212 */
[----:B------:R-:W-:-:S08]  /*3600*/  IMAD.MOV.U32 R33, RZ, RZ, R16 ;  /* 0x000000ffff217224 */ /* 0x000fd000078e0010 */
[----:B------:R-:W-:Y:S05]  /*3610*/  @!P1 BRA `(.L_x_16) ;  /* 0x0000000000ec9947 */ /* 0x000fea0003800000 */
[----:B------:R-:W-:Y:S01]  /*3620*/  LOP3.LUT R0, R11, 0x7ffffff8, RZ, 0xc0, !PT ;  /* 0x7ffffff80b007812 */ /* 0x000fe200078ec0ff */
[----:B------:R-:W-:Y:S01]  /*3630*/  IMAD.MOV.U32 R33, RZ, RZ, R16 ;  /* 0x000000ffff217224 */ /* 0x000fe200078e0010 */
[----:B------:R-:W-:Y:S01]  /*3640*/  MOV R32, RZ ;  /* 0x000000ff00207202 */ /* 0x000fe20000000f00 */
[----:B------:R-:W-:-:S06]  /*3650*/  UMOV UR4, URZ ;  /* 0x000000ff00047c82 */ /* 0x000fcc0008000000 */
.L_x_17:
[----:B------:R-:W0:Y:S08]  /*3660*/  LDC.64 R30, c[0x0][0x380] ;  /* 0x0000e000ff1e7b82 */ /* 0x000e300000000a00 */
[----:B------:R-:W1:Y:S01]  /*3670*/  LDC.64 R24, c[0x0][0x388] ;  /* 0x0000e200ff187b82 */ /* 0x000e620000000a00 */
[----:B0-----:R-:W-:-:S05]  /*3680*/  IMAD.WIDE R30, R33, 0x4, R30 ;  /* 0x00000004211e7825 */ /* 0x001fca00078e021e */
[----:B------:R0:W2:Y:S01]  /*3690*/  LDG.E R26, desc[UR6][R30.64] ;  /* 0x000000061e1a7981 */ /* 0x0000a2000c1e1900 */
[----:B-1----:R-:W-:-:S05]  /*36a0*/  IMAD.WIDE R24, R35, 0x4, R24 ;  /* 0x0000000423187825 */ /* 0x002fca00078e0218 */
[----:B------:R1:W2:Y:S01]  /*36b0*/  LDG.E R27, desc[UR6][R24.64] ;  /* 0x00000006181b7981 */ /* 0x0002a2000c1e1900 */
[----:B------:R-:W-:-:S04]  /*36c0*/  IMAD.WIDE R28, R10, 0x4, R24 ;  /* 0x000000040a1c7825 */ /* 0x000fc800078e0218 */
[C---:B0-----:R-:W-:Y:S01]  /*36d0*/  IMAD.WIDE R30, R10.reuse, 0x4, R30 ;  /* 0x000000040a1e7825 */ /* 0x041fe200078e021e */
[----:B------:R-:W3:Y:S04]  /*36e0*/  LDG.E R34, desc[UR6][R28.64] ;  /* 0x000000061c227981 */ /* 0x000ee8000c1e1900 */
[----:B------:R-:W3:Y:S01]  /*36f0*/  LDG.E R37, desc[UR6][R30.64] ;  /* 0x000000061e257981 */ /* 0x000ee2000c1e1900 */
[----:B-1----:R-:W-:-:S04]  /*3700*/  IMAD.WIDE R24, R10, 0x4, R28 ;  /* 0x000000040a187825 */ /* 0x002fc800078e021c */
[----:B--2---:R-:W-:Y:S01]  /*3710*/  FADD R36, R26, -R27 ;  /* 0x8000001b1a247221 */ /* 0x004fe20000000000 */
[----:B------:R-:W-:-:S04]  /*3720*/  IMAD.WIDE R26, R10, 0x4, R30 ;  /* 0x000000040a1a7825 */ /* 0x000fc800078e021e */
[----:B------:R-:W-:Y:S01]  /*3730*/  FFMA R36, R36, R36, R32 ;  /* 0x0000002424247223 */ /* 0x000fe20000000020 */
[----:B------:R-:W2:Y:S04]  /*3740*/  LDG.E R29, desc[UR6][R26.64] ;  /* 0x000000061a1d7981 */ /* 0x000ea8000c1e1900 */
[----:B------:R0:W2:Y:S01]  /*3750*/  LDG.E R32, desc[UR6][R24.64] ;  /* 0x0000000618207981 */ /* 0x0000a2000c1e1900 */
[----:B---3--:R-:W-:-:S04]  /*3760*/  FADD R37, R37, -R34 ;  /* 0x8000002225257221 */ /* 0x008fc80000000000 */
[----:B------:R-:W-:Y:S01]  /*3770*/  FFMA R34, R37, R37, R36 ;  /* 0x0000002525227223 */ /* 0x000fe20000000024 */
[----:B------:R-:W-:-:S04]  /*3780*/  IMAD.WIDE R36, R10, 0x4, R26 ;  /* 0x000000040a247825 */ /* 0x000fc800078e021a */
[C---:B0-----:R-:W-:Y:S01]  /*3790*/  IMAD.WIDE R24, R10.reuse, 0x4, R24 ;  /* 0x000000040a187825 */ /* 0x041fe200078e0218 */
[----:B------:R-:W3:Y:S04]  /*37a0*/  LDG.E R30, desc[UR6][R36.64] ;  /* 0x00000006241e7981 */ /* 0x000ee8000c1e1900 */
[----:B------:R-:W3:Y:S01]  /*37b0*/  LDG.E R31, desc[UR6][R24.64] ;  /* 0x00000006181f7981 */ /* 0x000ee2000c1e1900 */
[----:B------:R-:W-:-:S05]  /*37c0*/  IMAD.WIDE R26, R10, 0x4, R24 ;  /* 0x000000040a1a7825 */ /* 0x000fca00078e0218 */
[----:B------:R-:W4:Y:S01]  /*37d0*/  LDG.E R25, desc[UR6][R26.64] ;  /* 0x000000061a197981 */ /* 0x000f22000c1e1900 */
[----:B--2---:R-:W-:Y:S01]  /*37e0*/  FADD R32, R29, -R32 ;  /* 0x800000201d207221 */ /* 0x004fe20000000000 */
[----:B------:R-:W-:-:S05]  /*37f0*/  IMAD.WIDE R28, R10, 0x4, R36 ;  /* 0x000000040a1c7825 */ /* 0x000fca00078e0224 */
[----:B------:R0:W4:Y:S01]  /*3800*/  LDG.E R24, desc[UR6][R28.64] ;  /* 0x000000061c187981 */ /* 0x000122000c1e1900 */
[----:B------:R-:W-:Y:S01]  /*3810*/  FFMA R34, R32, R32, R34 ;  /* 0x0000002020227223 */ /* 0x000fe20000000022 */
[----:B---3--:R-:W-:-:S04]  /*3820*/  FADD R31, R30, -R31 ;  /* 0x8000001f1e1f7221 */ /* 0x008fc80000000000 */
[----:B------:R-:W-:Y:S01]  /*3830*/  FFMA R32, R31, R31, R34 ;  /* 0x0000001f1f207223 */ /* 0x000fe20000000022 */
[----:B------:R-:W-:-:S04]  /*3840*/  IMAD.WIDE R30, R10, 0x4, R28 ;  /* 0x000000040a1e7825 */ /* 0x000fc800078e021c */
[----:B0-----:R-:W-:-:S05]  /*3850*/  IMAD.WIDE R28, R10, 0x4, R26 ;  /* 0x000000040a1c7825 */ /* 0x001fca00078e021a */
[----:B------:R0:W2:Y:S02]  /*3860*/  LDG.E R37, desc[UR6][R28.64] ;  /* 0x000000061c257981 */ /* 0x0000a4000c1e1900 */
[----:B0-----:R-:W-:-:S04]  /*3870*/  IMAD.WIDE R28, R10, 0x4, R28 ;  /* 0x000000040a1c7825 */ /* 0x001fc800078e021c */
[----:B----4-:R-:W-:-:S04]  /*3880*/  FADD R34, R24, -R25 ;  /* 0x8000001918227221 */ /* 0x010fc80000000000 */
[----:B------:R-:W-:Y:S02]  /*3890*/  FFMA R32, R34, R34, R32 ;  /* 0x0000002222207223 */ /* 0x000fe40000000020 */
[----:B------:R0:W2:Y:S01]  /*38a0*/  LDG.E R34, desc[UR6][R30.64] ;  /* 0x000000061e227981 */ /* 0x0000a2000c1e1900 */
[----:B------:R-:W-:-:S06]  /*38b0*/  IMAD.WIDE R24, R10, 0x4, R28 ;  /* 0x000000040a187825 */ /* 0x000fcc00078e021c */
[----:B------:R-:W3:Y:S01]  /*38c0*/  LDG.E R25, desc[UR6][R24.64] ;  /* 0x0000000618197981 */ /* 0x000ee2000c1e1900 */
[----:B0-----:R-:W-:-:S05]  /*38d0*/  IMAD.WIDE R30, R10, 0x4, R30 ;  /* 0x000000040a1e7825 */ /* 0x001fca00078e021e */
[----:B------:R-:W4:Y:S01]  /*38e0*/  LDG.E R36, desc[UR6][R30.64] ;  /* 0x000000061e247981 */ /* 0x000f22000c1e1900 */
[----:B------:R-:W-:-:S06]  /*38f0*/  IMAD.WIDE R26, R10, 0x4, R30 ;  /* 0x000000040a1a7825 */ /* 0x000fcc00078e021e */
[----:B------:R-:W3:Y:S04]  /*3900*/  LDG.E R26, desc[UR6][R26.64] ;  /* 0x000000061a1a7981 */ /* 0x000ee8000c1e1900 */
[----:B------:R-:W4:Y:S01]  /*3910*/  LDG.E R31, desc[UR6][R28.64] ;  /* 0x000000061c1f7981 */ /* 0x000f22000c1e1900 */
[----:B------:R-:W-:-:S06]  /*3920*/  UIADD3 UR4, UPT, UPT, UR4, 0x8, URZ ;  /* 0x0000000804047890 */ /* 0x000fcc000fffe0ff */
[----:B------:R-:W-:Y:S01]  /*3930*/  ISETP.NE.AND P1, PT, R0, UR4, PT ;  /* 0x0000000400007c0c */ /* 0x000fe2000bf25270 */
[C---:B------:R-:W-:Y:S01]  /*3940*/  IMAD R35, R10.reuse, 0x8, R35 ;  /* 0x000000080a237824 */ /* 0x040fe200078e0223 */
[----:B------:R-:W-:Y:S01]  /*3950*/  LEA R33, R10, R33, 0x3 ;  /* 0x000000210a217211 */ /* 0x000fe200078e18ff */
[----:B--2---:R-:W-:-:S04]  /*3960*/  FADD R37, R34, -R37 ;  /* 0x8000002522257221 */ /* 0x004fc80000000000 */
[----:B------:R-:W-:Y:S01]  /*3970*/  FFMA R32, R37, R37, R32 ;  /* 0x0000002525207223 */ /* 0x000fe20000000020 */
[----:B----4-:R-:W-:Y:S01]  /*3980*/  FADD R37, R36, -R31 ;  /* 0x8000001f24257221 */ /* 0x010fe20000000000 */
[----:B---3--:R-:W-:-:S03]  /*3990*/  FADD R31, R26, -R25 ;  /* 0x800000191a1f7221 */ /* 0x008fc60000000000 */
[----:B------:R-:W-:-:S04]  /*39a0*/  FFMA R32, R37, R37, R32 ;  /* 0x0000002525207223 */ /* 0x000fc80000000020 */
[----:B------:R-:W-:Y:S01]  /*39b0*/  FFMA R32, R31, R31, R32 ;  /* 0x0000001f1f207223 */ /* 0x000fe20000000020 */
[----:B------:R-:W-:Y:S06]  /*39c0*/  @P1 BRA `(.L_x_17) ;  /* 0xfffffffc00241947 */ /* 0x000fec000383ffff */
.L_x_16:
[----:B------:R-:W-:-:S13]  /*39d0*/  LOP3.LUT P1, R0, R11, 0x7, RZ, 0xc0, !PT ;  /* 0x000000070b007812 */ /* 0x000fda000782c0ff */
[----:B------:R-:W-:Y:S05]  /*39e0*/  @!P1 BRA `(.L_x_15) ;  /* 0x0000000000ec9947 */ /* 0x000fea0003800000 */
[----:B------:R-:W-:-:S13]  /*39f0*/  ISETP.GE.U32.AND P1, PT, R0, 0x4, PT ;  /* 0x000000040000780c */ /* 0x000fda0003f26070 */
[----:B------:R-:W-:Y:S05]  /*3a00*/  @!P1 BRA `(.L_x_18) ;  /* 0x0000000000709947 */ /* 0x000fea0003800000 */
[----:B------:R-:W0:Y:S08]  /*3a10*/  LDC.64 R26, c[0x0][0x380] ;  /* 0x0000e000ff1a7b82 */ /* 0x000e300000000a00 */
[----:B------:R-:W1:Y:S01]  /*3a20*/  LDC.64 R24, c[0x0][0x388] ;  /* 0x0000e200ff187b82 */ /* 0x000e620000000a00 */
[----:B0-----:R-:W-:-:S05]  /*3a30*/  IMAD.WIDE R26, R33, 0x4, R26 ;  /* 0x00000004211a7825 */ /* 0x001fca00078e021a */
[----:B------:R-:W2:Y:S01]  /*3a40*/  LDG.E R37, desc[UR6][R26.64] ;  /* 0x000000061a257981 */ /* 0x000ea2000c1e1900 */
[----:B-1----:R-:W-:-:S05]  /*3a50*/  IMAD.WIDE R24, R35, 0x4, R24 ;  /* 0x0000000423187825 */ /* 0x002fca00078e0218 */
[----:B------:R-:W2:Y:S01]  /*3a60*/  LDG.E R0, desc[UR6][R24.64] ;  /* 0x0000000618007981 */ /* 0x000ea2000c1e1900 */
[----:B------:R-:W-:-:S04]  /*3a70*/  IMAD.WIDE R30, R10, 0x4, R26 ;  /* 0x000000040a1e7825 */ /* 0x000fc800078e021a */
[----:B------:R-:W-:-:S05]  /*3a80*/  IMAD.WIDE R28, R10, 0x4, R24 ;  /* 0x000000040a1c7825 */ /* 0x000fca00078e0218 */
[----:B------:R0:W3:Y:S02]  /*3a90*/  LDG.E R34, desc[UR6][R28.64] ;  /* 0x000000061c227981 */ /* 0x0000e4000c1e1900 */
[----:B0-----:R-:W-:-:S04]  /*3aa0*/  IMAD.WIDE R28, R10, 0x4, R28 ;  /* 0x000000040a1c7825 */ /* 0x001fc800078e021c */
[----:B------:R-:W-:-:S06]  /*3ab0*/  IMAD.WIDE R24, R10, 0x4, R28 ;  /* 0x000000040a187825 */ /* 0x000fcc00078e021c */
[----:B------:R-:W4:Y:S01]  /*3ac0*/  LDG.E R25, desc[UR6][R24.64] ;  /* 0x0000000618197981 */ /* 0x000f22000c1e1900 */
[----:B--2---:R-:W-:-:S03]  /*3ad0*/  FADD R37, R37, -R0 ;  /* 0x8000000025257221 */ /* 0x004fc60000000000 */
[----:B------:R0:W3:Y:S02]  /*3ae0*/  LDG.E R0, desc[UR6][R30.64] ;  /* 0x000000061e007981 */ /* 0x0000e4000c1e1900 */
[----:B0-----:R-:W-:-:S05]  /*3af0*/  IMAD.WIDE R30, R10, 0x4, R30 ;  /* 0x000000040a1e7825 */ /* 0x001fca00078e021e */
[----:B------:R-:W2:Y:S01]  /*3b00*/  LDG.E R36, desc[UR6][R30.64] ;  /* 0x000000061e247981 */ /* 0x000ea2000c1e1900 */
[----:B------:R-:W-:-:S06]  /*3b10*/  IMAD.WIDE R26, R10, 0x4, R30 ;  /* 0x000000040a1a7825 */ /* 0x000fcc00078e021e */
[----:B------:R-:W4:Y:S04]  /*3b20*/  LDG.E R26, desc[UR6][R26.64] ;  /* 0x000000061a1a7981 */ /* 0x000f28000c1e1900 */
[----:B------:R-:W2:Y:S01]  /*3b30*/  LDG.E R31, desc[UR6][R28.64] ;  /* 0x000000061c1f7981 */ /* 0x000ea2000c1e1900 */
[----:B------:R-:W-:Y:S01]  /*3b40*/  FFMA R32, R37, R37, R32 ;  /* 0x0000002525207223 */ /* 0x000fe20000000020 */
[C---:B------:R-:W-:Y:S01]  /*3b50*/  LEA R33, R10.reuse, R33, 0x2 ;  /* 0x000000210a217211 */ /* 0x040fe200078e10ff */
[----:B------:R-:W-:Y:S02]  /*3b60*/  IMAD R35, R10, 0x4, R35 ;  /* 0x000000040a237824 */ /* 0x000fe400078e0223 */
[----:B---3--:R-:W-:-:S04]  /*3b70*/  FADD R37, R0, -R34 ;  /* 0x8000002200257221 */ /* 0x008fc80000000000 */
[----:B------:R-:W-:Y:S01]  /*3b80*/  FFMA R32, R37, R37, R32 ;  /* 0x0000002525207223 */ /* 0x000fe20000000020 */
[----:B--2---:R-:W-:Y:S01]  /*3b90*/  FADD R37, R36, -R31 ;  /* 0x8000001f24257221 */ /* 0x004fe20000000000 */
[----:B----4-:R-:W-:-:S03]  /*3ba0*/  FADD R31, R26, -R25 ;  /* 0x800000191a1f7221 */ /* 0x010fc60000000000 */
[----:B------:R-:W-:-:S04]  /*3bb0*/  FFMA R32, R37, R37, R32 ;  /* 0x0000002525207223 */ /* 0x000fc80000000020 */
[----:B------:R-:W-:-:S07]  /*3bc0*/  FFMA R32, R31, R31, R32 ;  /* 0x0000001f1f207223 */ /* 0x000fce0000000020 */
.L_x_18:
[----:B------:R-:W-:-:S13]  /*3bd0*/  LOP3.LUT P1, R0, R11, 0x3, RZ, 0xc0, !PT ;  /* 0x000000030b007812 */ /* 0x000fda000782c0ff */
        /* <DEDUP_REMOVED lines=8> */
[----:B0-----:R-:W-:Y:S01]  /*3c60*/  @P1 IMAD.WIDE R36, R33, 0x4, R36 ;  /* 0x0000000421241825 */ /* 0x001fe200078e0224 */
[----:B------:R-:W-:-:S04]  /*3c70*/  @P1 LEA R33, R10, R33, 0x1 ;  /* 0x000000210a211211 */ /* 0x000fc800078e08ff */
[----:B------:R-:W4:Y:S01]  /*3c80*/  @P1 LDG.E R0, desc[UR6][R36.64] ;  /* 0x0000000624001981 */ /* 0x000f22000c1e1900 */
[----:B------:R-:W-:-:S04]  /*3c90*/  @P1 IMAD.WIDE R28, R10, 0x4, R36 ;  /* 0x000000040a1c1825 */ /* 0x000fc800078e0224 */
[----:B-1----:R-:W-:Y:S02]  /*3ca0*/  @P1 IMAD.WIDE R30, R35, 0x4, R30 ;  /* 0x00000004231e1825 */ /* 0x002fe400078e021e */
[----:B------:R-:W5:Y:S02]  /*3cb0*/  @P1 LDG.E R28, desc[UR6][R28.64] ;  /* 0x000000061c1c1981 */ /* 0x000f64000c1e1900 */
[----:B------:R-:W-:Y:S02]  /*3cc0*/  @P1 IMAD R35, R10, 0x2, R35 ;  /* 0x000000020a231824 */ /* 0x000fe400078e0223 */
[----:B------:R0:W4:Y:S01]  /*3cd0*/  @P1 LDG.E R34, desc[UR6][R30.64] ;  /* 0x000000061e221981 */ /* 0x000122000c1e1900 */
[----:B--2---:R-:W-:-:S04]  /*3ce0*/  @!P2 IMAD.WIDE R26, R33, 0x4, R26 ;  /* 0x00000004211aa825 */ /* 0x004fc800078e021a */
[----:B---3--:R-:W-:Y:S02]  /*3cf0*/  @!P2 IMAD.WIDE R24, R35, 0x4, R24 ;  /* 0x000000042318a825 */ /* 0x008fe400078e0218 */
[----:B------:R-:W2:Y:S02]  /*3d00*/  @!P2 LDG.E R26, desc[UR6][R26.64] ;  /* 0x000000061a1aa981 */ /* 0x000ea4000c1e1900 */
[----:B0-----:R-:W-:Y:S02]  /*3d10*/  @P1 IMAD.WIDE R30, R10, 0x4, R30 ;  /* 0x000000040a1e1825 */ /* 0x001fe400078e021e */
[----:B------:R-:W2:Y:S04]  /*3d20*/  @!P2 LDG.E R25, desc[UR6][R24.64] ;  /* 0x000000061819a981 */ /* 0x000ea8000c1e1900 */
[----:B------:R-:W5:Y:S01]  /*3d30*/  @P1 LDG.E R31, desc[UR6][R30.64] ;  /* 0x000000061e1f1981 */ /* 0x000f62000c1e1900 */
[----:B----4-:R-:W-:-:S04]  /*3d40*/  @P1 FADD R33, R0, -R34 ;  /* 0x8000002200211221 */ /* 0x010fc80000000000 */
[----:B------:R-:W-:Y:S01]  /*3d50*/  @P1 FFMA R33, R33, R33, R32 ;  /* 0x0000002121211223 */ /* 0x000fe20000000020 */
[----:B--2---:R-:W-:Y:S01]  /*3d60*/  @!P2 FADD R29, R26, -R25 ;  /* 0x800000191a1da221 */ /* 0x004fe20000000000 */
[----:B-----5:R-:W-:-:S04]  /*3d70*/  @P1 FADD R28, R28, -R31 ;  /* 0x8000001f1c1c1221 */ /* 0x020fc80000000000 */
[----:B------:R-:W-:-:S04]  /*3d80*/  @P1 FFMA R32, R28, R28, R33 ;  /* 0x0000001c1c201223 */ /* 0x000fc80000000021 */
[----:B------:R-:W-:-:S07]  /*3d90*/  @!P2 FFMA R32, R29, R29, R32 ;  /* 0x0000001d1d20a223 */ /* 0x000fce0000000020 */
.L_x_15:
[----:B------:R-:W-:Y:S01]  /*3da0*/  FSETP.GT.AND P1, PT, R19, R32, PT ;  /* 0x000000201300720b */ /* 0x000fe20003f24000 */
[----:B------:R-:W0:Y:S01]  /*3db0*/  LDCU UR4, c[0x0][0x3b4] ;  /* 0x00007680ff0477ac */ /* 0x000e220008000800 */
[----:B------:R-:W1:Y:S11]  /*3dc0*/  LDCU UR8, c[0x0][0x3b8] ;  /* 0x00007700ff0877ac */ /* 0x000e760008000800 */
[----:B------:R2:W-:Y:S04]  /*3dd0*/  @P1 STG.E desc[UR6][R22.64], R32 ;  /* 0x0000002016001986 */ /* 0x0005e8000c101906 */
[----:B------:R2:W-:Y:S01]  /*3de0*/  @P1 STG.E desc[UR6][R20.64], R6 ;  /* 0x0000000614001986 */ /* 0x0005e2000c101906 */
[----:B0-----:R-:W-:-:S03]  /*3df0*/  UISETP.GE.AND UP0, UPT, UR4, 0x1, UPT ;  /* 0x000000010400788c */ /* 0x001fc6000bf06270 */
[----:B------:R2:W-:Y:S06]  /*3e00*/  @P1 STG.E desc[UR6][R20.64+0x4], R9 ;  /* 0x0000040914001986 */ /* 0x0005ec000c101906 */
[----:B-1----:R-:W-:Y:S05]  /*3e10*/  BRA.U !UP0, `(.L_x_19) ;  /* 0x00000015085c7547 */ /* 0x002fea000b800000 */
[----:B------:R-:W-:Y:S01]  /*3e20*/  UIADD3 UR4, UPT, UPT, UR8, 0x1, URZ ;  /* 0x0000000108047890 */ /* 0x000fe2000fffe0ff */
[----:B------:R-:W-:Y:S01]  /*3e30*/  VIADD R12, R12, 0xffffffff ;  /* 0xffffffff0c0c7836 */ /* 0x000fe20000000000 */
[----:B------:R-:W-:Y:S02]  /*3e40*/  IADD3 R13, PT, PT, R13, -0x1, RZ ;  /* 0xffffffff0d0d7810 */ /* 0x000fe40007ffe0ff */
[C---:B------:R-:W-:Y:S02]  /*3e50*/  VIADDMNMX R29, R17.reuse, -UR8, RZ, !PT ;  /* 0x80000008111d7c46 */ /* 0x040fe4000f8001ff */
[----:B------:R-:W-:Y:S02]  /*3e60*/  VIADDMNMX R12, R17, UR4, R12, PT ;  /* 0x00000004110c7c46 */ /* 0x000fe4000b80010c */
[C---:B------:R-:W-:Y:S02]  /*3e70*/  VIADDMNMX R28, R18.reuse, -UR8, RZ, !PT ;  /* 0x80000008121c7c46 */ /* 0x040fe4000f8001ff */
[----:B------:R-:W-:Y:S01]  /*3e80*/  VIADDMNMX R13, R18, UR4, R13, PT ;  /* 0x00000004120d7c46 */ /* 0x000fe2000b80010d */
[----:B------:R-:W-:Y:S01]  /*3e90*/  IMAD.IADD R31, R12, 0x1, -R29 ;  /* 0x000000010c1f7824 */ /* 0x000fe200078e0a1d */
[----:B------:R-:W-:-:S02]  /*3ea0*/  UMOV UR4, URZ ;  /* 0x000000ff00047c82 */ /* 0x000fc40008000000 */
[----:B------:R-:W-:-:S07]  /*3eb0*/  IADD3 R30, PT, PT, -R28, R13, RZ ;  /* 0x0000000d1c1e7210 */ /* 0x000fce0007ffe1ff */
.L_x_32:
[----:B------:R-:W-:Y:S01]  /*3ec0*/  SHF.R.U32.HI R0, RZ, 0x2, R7 ;  /* 0x00000002ff007819 */ /* 0x000fe20000011607 */
[----:B0-2---:R-:W-:Y:S02]  /*3ed0*/  HFMA2 R9, -RZ, RZ, 0.1171875, 0 ;  /* 0x2f800000ff097431 */ /* 0x005fe400000001ff */
[----:B------:R-:W-:Y:S01]  /*3ee0*/  IMAD.MOV.U32 R12, RZ, RZ, 0x3e055027 ;  /* 0x3e055027ff0c7424 */ /* 0x000fe200078e00ff */
[----:B------:R-:W-:Y:S01]  /*3ef0*/  MOV R13, 0x7f800000 ;  /* 0x7f800000000d7802 */ /* 0x000fe20000000f00 */
[----:B------:R-:W0:Y:S01]  /*3f00*/  LDCU UR5, c[0x0][0x3b4] ;  /* 0x00007680ff0577ac */ /* 0x000e220008000800 */
[----:B------:R-:W-:Y:S01]  /*3f10*/  LOP3.LUT R0, R0, R7, RZ, 0x3c, !PT ;  /* 0x0000000700007212 */ /* 0x000fe200078e3cff */
[----:B------:R-:W-:Y:S01]  /*3f20*/  HFMA2 R19, -RZ, RZ, 0.1495361328125, 0.0004794597625732421875 ;  /* 0x30c90fdbff137431 */ /* 0x000fe200000001ff */
[----:B------:R-:W-:Y:S01]  /*3f30*/  SHF.L.U32 R7, R5, 0x4, RZ ;  /* 0x0000000405077819 */ /* 0x000fe200000006ff */
[----:B------:R-:W-:Y:S01]  /*3f40*/  UIADD3 UR4, UPT, UPT, UR4, 0x1, URZ ;  /* 0x0000000104047890 */ /* 0x000fe2000fffe0ff */
[----:B------:R-:W-:Y:S01]  /*3f50*/  BSSY.RECONVERGENT B0, `(.L_x_20) ;  /* 0x0000039000007945 */ /* 0x000fe20003800200 */
[----:B------:R-:W-:-:S05]  /*3f60*/  IMAD.SHL.U32 R6, R0, 0x2, RZ ;  /* 0x0000000200067824 */ /* 0x000fca00078e00ff */
[----:B------:R-:W-:-:S04]  /*3f70*/  LOP3.LUT R6, R0, R6, R7, 0x96, !PT ;  /* 0x0000000600067212 */ /* 0x000fc800078e9607 */
[----:B------:R-:W-:Y:S01]  /*3f80*/  LOP3.LUT R7, R6, R5, RZ, 0x3c, !PT ;  /* 0x0000000506077212 */ /* 0x000fe200078e3cff */
[----:B0-----:R-:W-:-:S03]  /*3f90*/  UISETP.NE.AND UP0, UPT, UR4, UR5, UPT ;  /* 0x000000050400728c */ /* 0x001fc6000bf05270 */
[----:B------:R-:W-:-:S04]  /*3fa0*/  IADD3 R0, PT, PT, R8, 0x587c5, R7 ;  /* 0x000587c508007810 */ /* 0x000fc80007ffe007 */
[----:B------:R-:W-:-:S05]  /*3fb0*/  I2FP.F32.U32 R0, R0 ;  /* 0x0000000000007245 */ /* 0x000fca0000201000 */
[----:B------:R-:W-:-:S05]  /*3fc0*/  FFMA R0, R0, R9, 1.1641532182693481445e-10 ;  /* 0x2f00000000007423 */ /* 0x000fca0000000009 */
[----:B------:R-:W-:-:S13]  /*3fd0*/  FSETP.GEU.AND P0, PT, R0, 1.175494350822287508e-38, PT ;  /* 0x008000000000780b */ /* 0x000fda0003f0e000 */
[----:B------:R-:W-:-:S04]  /*3fe0*/  @!P0 FMUL R0, R0, 8388608 ;  /* 0x4b00000000008820 */ /* 0x000fc80000400000 */
[----:B------:R-:W-:-:S05]  /*3ff0*/  VIADD R6, R0, 0xc0d55555 ;  /* 0xc0d5555500067836 */ /* 0x000fca0000000000 */
[----:B------:R-:W-:-:S04]  /*4000*/  LOP3.LUT R9, R6, 0xff800000, RZ, 0xc0, !PT ;  /* 0xff80000006097812 */ /* 0x000fc800078ec0ff */
[-C--:B------:R-:W-:Y:S02]  /*4010*/  IADD3 R6, PT, PT, R0, -R9.reuse, RZ ;  /* 0x8000000900067210 */ /* 0x080fe40007ffe0ff */
[----:B------:R-:W-:-:S03]  /*4020*/  I2FP.F32.S32 R9, R9 ;  /* 0x0000000900097245 */ /* 0x000fc60000201400 */
[----:B------:R-:W-:-:S04]  /*4030*/  FADD R11, R6, -1 ;  /* 0xbf800000060b7421 */ /* 0x000fc80000000000 */
[----:B------:R-:W-:-:S04]  /*4040*/  FFMA R6, R11, -R12, 0.14084610342979431152 ;  /* 0x3e1039f60b067423 */ /* 0x000fc8000000080c */
[----:B------:R-:W-:-:S04]  /*4050*/  FFMA R6, R11, R6, -0.12148627638816833496 ;  /* 0xbdf8cdcc0b067423 */ /* 0x000fc80000000006 */
[----:B------:R-:W-:-:S04]  /*4060*/  FFMA R6, R11, R6, 0.13980610668659210205 ;  /* 0x3e0f29550b067423 */ /* 0x000fc80000000006 */
[----:B------:R-:W-:-:S04]  /*4070*/  FFMA R6, R11, R6, -0.16684235632419586182 ;  /* 0xbe2ad8b90b067423 */ /* 0x000fc80000000006 */
[----:B------:R-:W-:-:S04]  /*4080*/  FFMA R6, R11, R6, 0.20012299716472625732 ;  /* 0x3e4ced0b0b067423 */ /* 0x000fc80000000006 */
[----:B------:R-:W-:-:S04]  /*4090*/  FFMA R6, R11, R6, -0.24999669194221496582 ;  /* 0xbe7fff220b067423 */ /* 0x000fc80000000006 */
[----:B------:R-:W-:-:S04]  /*40a0*/  FFMA R6, R11, R6, 0.33333182334899902344 ;  /* 0x3eaaaa780b067423 */ /* 0x000fc80000000006 */
[C---:B------:R-:W-:Y:S01]  /*40b0*/  FFMA R12, R11.reuse, R6, -0.5 ;  /* 0xbf0000000b0c7423 */ /* 0x040fe20000000006 */
[----:B------:R-:W-:Y:S02]  /*40c0*/  FSEL R6, RZ, -23, P0 ;  /* 0xc1b80000ff067808 */ /* 0x000fe40000000000 */
[----:B------:R-:W-:Y:S01]  /*40d0*/  ISETP.GT.U32.AND P0, PT, R0, 0x7f7fffff, PT ;  /* 0x7f7fffff0000780c */ /* 0x000fe20003f04070 */
[----:B------:R-:W-:Y:S02]  /*40e0*/  FMUL R12, R11, R12 ;  /* 0x0000000c0b0c7220 */ /* 0x000fe40000400000 */
[----:B------:R-:W-:Y:S01]  /*40f0*/  FFMA R6, R9, 1.1920928955078125e-07, R6 ;  /* 0x3400000009067823 */ /* 0x000fe20000000006 */
[----:B------:R-:W-:Y:S01]  /*4100*/  SHF.R.U32.HI R9, RZ, 0x2, R2 ;  /* 0x00000002ff097819 */ /* 0x000fe20000011602 */
[----:B------:R-:W-:-:S03]  /*4110*/  FFMA R11, R11, R12, R11 ;  /* 0x0000000c0b0b7223 */ /* 0x000fc6000000000b */
[----:B------:R-:W-:Y:S01]  /*4120*/  LOP3.LUT R9, R9, R2, RZ, 0x3c, !PT ;  /* 0x0000000209097212 */ /* 0x000fe200078e3cff */
[----:B------:R-:W-:Y:S01]  /*4130*/  FFMA R11, R6, 0.69314718246459960938, R11 ;  /* 0x3f317218060b7823 */ /* 0x000fe2000000000b */
[----:B------:R-:W-:-:S03]  /*4140*/  SHF.L.U32 R2, R7, 0x4, RZ ;  /* 0x0000000407027819 */ /* 0x000fc600000006ff */
[C---:B------:R-:W-:Y:S01]  /*4150*/  @P0 FFMA R11, R0.reuse, R13, +INF ;  /* 0x7f800000000b0423 */ /* 0x040fe2000000000d */
[----:B------:R-:W-:Y:S01]  /*4160*/  FSETP.NEU.AND P0, PT, R0, RZ, PT ;  /* 0x000000ff0000720b */ /* 0x000fe20003f0d000 */
[----:B------:R-:W-:Y:S02]  /*4170*/  IMAD.SHL.U32 R6, R9, 0x2, RZ ;  /* 0x0000000209067824 */ /* 0x000fe400078e00ff */
[----:B------:R-:W-:-:S03]  /*4180*/  FMUL R11, R11, -2 ;  /* 0xc00000000b0b7820 */ /* 0x000fc60000400000 */
[----:B------:R-:W-:Y:S01]  /*4190*/  LOP3.LUT R2, R9, R6, R2, 0x96, !PT ;  /* 0x0000000609027212 */ /* 0x000fe200078e9602 */
[----:B------:R-:W-:Y:S01]  /*41a0*/  VIADD R6, R8, 0xb0f8a ;  /* 0x000b0f8a08067836 */ /* 0x000fe20000000000 */
[----:B------:R-:W-:Y:S02]  /*41b0*/  FSEL R11, R11, +INF , P0 ;  /* 0x7f8000000b0b7808 */ /* 0x000fe40000000000 */
[----:B------:R-:W-:Y:S02]  /*41c0*/  LOP3.LUT R9, R2, R7, RZ, 0x3c, !PT ;  /* 0x0000000702097212 */ /* 0x000fe400078e3cff */
[----:B------:R-:W-:Y:S01]  /*41d0*/  IADD3 R12, PT, PT, R11, -0xd000000, RZ ;  /* 0xf30000000b0c7810 */ /* 0x000fe20007ffe0ff */
[----:B------:R0:W1:Y:S02]  /*41e0*/  MUFU.RSQ R2, R11 ;  /* 0x0000000b00027308 */ /* 0x0000640000001400 */
[----:B------:R-:W-:Y:S01]  /*41f0*/  IMAD.IADD R0, R9, 0x1, R6 ;  /* 0x0000000109007824 */ /* 0x000fe200078e0206 */
[----:B------:R-:W-:-:S04]  /*4200*/  ISETP.GT.U32.AND P0, PT, R12, 0x727fffff, PT ;  /* 0x727fffff0c00780c */ /* 0x000fc80003f04070 */
[----:B------:R-:W-:-:S05]  /*4210*/  I2FP.F32.U32 R0, R0 ;  /* 0x0000000000007245 */ /* 0x000fca0000201000 */
[----:B------:R-:W-:-:S04]  /*4220*/  FFMA R19, R0, R19, 7.314590599882819788e-10 ;  /* 0x30490fdb00137423 */ /* 0x000fc80000000013 */
[----:B0-----:R-:W-:Y:S05]  /*4230*/  @!P0 BRA `(.L_x_21) ;  /* 0x0000000000188947 */ /* 0x001fea0003800000 */
[----:B------:R-:W-:Y:S01]  /*4240*/  BSSY.RECONVERGENT B1, `(.L_x_22) ;  /* 0x0000004000017945 */ /* 0x000fe20003800200 */
[----:B------:R-:W-:Y:S01]  /*4250*/  IMAD.MOV.U32 R0, RZ, RZ, R11 ;  /* 0x000000ffff007224 */ /* 0x000fe200078e000b */
[----:B------:R-:W-:-:S07]  /*4260*/  MOV R12, 0x4280 ;  /* 0x00004280000c7802 */ /* 0x000fce0000000f00 */
[----:B-1----:R-:W-:Y:S05]  /*4270*/  CALL.REL.NOINC `($__internal_0_$__cuda_sm20_sqrt_rn_f32_slowpath) ;  /* 0x0000005c00d47944 */ /* 0x002fea0003c00000 */
[----:B------:R-:W-:Y:S05]  /*4280*/  BSYNC.RECONVERGENT B1 ;  /* 0x0000000000017941 */ /* 0x000fea0003800200 */
.L_x_22:
[----:B------:R-:W-:Y:S05]  /*4290*/  BRA `(.L_x_23) ;  /* 0x0000000000107947 */ /* 0x000fea0003800000 */
.L_x_21:
[----:B-1----:R-:W-:Y:S01]  /*42a0*/  FMUL.FTZ R0, R11, R2 ;  /* 0x000000020b007220 */ /* 0x002fe20000410000 */
[----:B------:R-:W-:-:S03]  /*42b0*/  FMUL.FTZ R2, R2, 0.5 ;  /* 0x3f00000002027820 */ /* 0x000fc60000410000 */
[----:B------:R-:W-:-:S04]  /*42c0*/  FFMA R11, -R0, R0, R11 ;  /* 0x00000000000b7223 */ /* 0x000fc8000000010b */
[----:B------:R-:W-:-:S07]  /*42d0*/  FFMA R0, R11, R2, R0 ;  /* 0x000000020b007223 */ /* 0x000fce0000000000 */
.L_x_23:
[----:B------:R-:W-:Y:S05]  /*42e0*/  BSYNC.RECONVERGENT B0 ;  /* 0x0000000000007941 */ /* 0x000fea0003800200 */
.L_x_20:
[----:B------:R-:W-:Y:S01]  /*42f0*/  FMUL.RZ R24, R19, 0.15915493667125701904 ;  /* 0x3e22f98313187820 */ /* 0x000fe2000040c000 */
[----:B------:R-:W0:Y:S01]  /*4300*/  LDCU UR8, c[0x0][0x3b8] ;  /* 0x00007700ff0877ac */ /* 0x000e220008000800 */
[----:B------:R-:W1:Y:S01]  /*4310*/  LDC R12, c[0x0][0x3a8] ;  /* 0x0000ea00ff0c7b82 */ /* 0x000e620000000800 */
[----:B------:R-:W-:Y:S01]  /*4320*/  BSSY.RECONVERGENT B0, `(.L_x_24) ;  /* 0x0000041000007945 */ /* 0x000fe20003800200 */
[----:B------:R-:W2:Y:S01]  /*4330*/  MUFU.SIN R11, R24 ;  /* 0x00000018000b7308 */ /* 0x000ea20000000400 */
[----:B------:R-:W-:Y:S01]  /*4340*/  MOV R25, R9 ;  /* 0x0000000900197202 */ /* 0x000fe20000000f00 */
[----:B------:R-:W-:Y:S01]  /*4350*/  IMAD.MOV.U32 R27, RZ, RZ, R7 ;  /* 0x000000ffff1b7224 */ /* 0x000fe200078e0007 */
[----:B------:R-:W-:-:S05]  /*4360*/  MOV R26, R5 ;  /* 0x00000005001a7202 */ /* 0x000fca0000000f00 */
[----:B------:R3:W4:Y:S01]  /*4370*/  MUFU.COS R13, R24 ;  /* 0x00000018000d7308 */ /* 0x0007220000000000 */
[----:B0-----:R-:W-:Y:S01]  /*4380*/  I2FP.F32.S32 R2, UR8 ;  /* 0x0000000800027c45 */ /* 0x001fe20008201400 */
[----:B--2---:R-:W-:Y:S01]  /*4390*/  FMUL R11, R11, R0 ;  /* 0x000000000b0b7220 */ /* 0x004fe20000400000 */
[----:B---3--:R-:W-:-:S03]  /*43a0*/  IMAD.MOV.U32 R24, RZ, RZ, R4 ;  /* 0x000000ffff187224 */ /* 0x008fc600078e0004 */
[----:B------:R-:W-:Y:S02]  /*43b0*/  FMUL R19, R11, R2 ;  /* 0x000000020b137220 */ /* 0x000fe40000400000 */
[----:B------:R-:W0:Y:S01]  /*43c0*/  LDC R11, c[0x0][0x3b0] ;  /* 0x0000ec00ff0b7b82 */ /* 0x000e220000000800 */
[----:B----4-:R-:W-:-:S03]  /*43d0*/  FMUL R0, R13, R0 ;  /* 0x000000000d007220 */ /* 0x010fc60000400000 */
[----:B------:R-:W2:Y:S01]  /*43e0*/  F2I.TRUNC.NTZ R19, R19 ;  /* 0x0000001300137305 */ /* 0x000ea2000020f100 */
[----:B------:R-:W-:-:S03]  /*43f0*/  FMUL R2, R0, R2 ;  /* 0x0000000200027220 */ /* 0x000fc60000400000 */
[----:B------:R-:W3:Y:S04]  /*4400*/  LDC R13, c[0x0][0x3ac] ;  /* 0x0000eb00ff0d7b82 */ /* 0x000ee80000000800 */
[----:B------:R-:W4:Y:S01]  /*4410*/  F2I.TRUNC.NTZ R2, R2 ;  /* 0x0000000200027305 */ /* 0x000f22000020f100 */
[----:B--2---:R-:W-:-:S04]  /*4420*/  IADD3 R32, PT, PT, R18, R19, RZ ;  /* 0x0000001312207210 */ /* 0x004fc80007ffe0ff */
[C---:B------:R-:W-:Y:S02]  /*4430*/  ISETP.GT.AND P4, PT, R32.reuse, -0x1, PT ;  /* 0xffffffff2000780c */ /* 0x040fe40003f84270 */
[----:B0-----:R-:W-:Y:S01]  /*4440*/  ISETP.GE.AND P0, PT, R11, 0x1, PT ;  /* 0x000000010b00780c */ /* 0x001fe20003f06270 */
[----:B----4-:R-:W-:Y:S01]  /*4450*/  IMAD.IADD R33, R17, 0x1, R2 ;  /* 0x0000000111217824 */ /* 0x010fe200078e0202 */
[----:B---3--:R-:W-:-:S04]  /*4460*/  ISETP.GE.AND P3, PT, R32, R13, PT ;  /* 0x0000000d2000720c */ /* 0x008fc80003f66270 */
[C---:B------:R-:W-:Y:S02]  /*4470*/  ISETP.GT.AND P1, PT, R33.reuse, -0x1, PT ;  /* 0xffffffff2100780c */ /* 0x040fe40003f24270 */
[----:B-1----:R-:W-:-:S07]  /*4480*/  ISETP.GE.AND P2, PT, R33, R12, PT ;  /* 0x0000000c2100720c */ /* 0x002fce0003f46270 */
[----:B------:R-:W-:Y:S06]  /*4490*/  @!P3 BRA P4, `(.L_x_25) ;  /* 0x0000000000a4b947 */ /* 0x000fec0002000000 */
[-C--:B------:R-:W-:Y:S01]  /*44a0*/  IABS R19, R30.reuse ;  /* 0x0000001e00137213 */ /* 0x080fe20000000000 */
[----:B------:R-:W-:Y:S01]  /*44b0*/  IMAD.MOV.U32 R35, RZ, RZ, 0x2f800000 ;  /* 0x2f800000ff237424 */ /* 0x000fe200078e00ff */
[----:B------:R-:W-:Y:S02]  /*44c0*/  SHF.R.U32.HI R2, RZ, 0x2, R3 ;  /* 0x00000002ff027819 */ /* 0x000fe40000011603 */
[----:B------:R-:W0:Y:S01]  /*44d0*/  I2F.RP R24, R19 ;  /* 0x0000001300187306 */ /* 0x000e220000209400 */
[-C--:B------:R-:W-:Y:S02]  /*44e0*/  I2FP.F32.S32 R27, R30.reuse ;  /* 0x0000001e001b7245 */ /* 0x080fe40000201400 */
[----:B------:R-:W-:Y:S02]  /*44f0*/  LOP3.LUT R2, R2, R3, RZ, 0x3c, !PT ;  /* 0x0000000302027212 */ /* 0x000fe400078e3cff */
[----:B------:R-:W-:Y:S02]  /*4500*/  SHF.L.U32 R3, R9, 0x4, RZ ;  /* 0x0000000409037819 */ /* 0x000fe400000006ff */
[----:B------:R-:W-:Y:S01]  /*4510*/  IABS R26, R30 ;  /* 0x0000001e001a7213 */ /* 0x000fe20000000000 */
[----:B------:R-:W-:-:S03]  /*4520*/  IMAD.SHL.U32 R6, R2, 0x2, RZ ;  /* 0x0000000202067824 */ /* 0x000fc600078e00ff */
[----:B------:R-:W-:Y:S02]  /*4530*/  IADD3 R26, PT, PT, RZ, -R26, RZ ;  /* 0x8000001aff1a7210 */ /* 0x000fe40007ffe0ff */
[----:B------:R-:W-:Y:S01]  /*4540*/  LOP3.LUT R2, R2, R6, R3, 0x96, !PT ;  /* 0x0000000602027212 */ /* 0x000fe200078e9603 */
[----:B0-----:R-:W0:Y:S01]  /*4550*/  MUFU.RCP R24, R24 ;  /* 0x0000001800187308 */ /* 0x001e220000001000 */
[----:B------:R-:W-:Y:S02]  /*4560*/  IADD3 R6, PT, PT, R8, 0x10974f, RZ ;  /* 0x0010974f08067810 */ /* 0x000fe40007ffe0ff */
[----:B------:R-:W-:-:S04]  /*4570*/  LOP3.LUT R25, R2, R9, RZ, 0x3c, !PT ;  /* 0x0000000902197212 */ /* 0x000fc800078e3cff */
[----:B------:R-:W-:-:S04]  /*4580*/  IADD3 R2, PT, PT, R25, R6, RZ ;  /* 0x0000000619027210 */ /* 0x000fc80007ffe0ff */
[----:B------:R-:W-:-:S05]  /*4590*/  I2FP.F32.U32 R2, R2 ;  /* 0x0000000200027245 */ /* 0x000fca0000201000 */
[----:B------:R-:W-:Y:S01]  /*45a0*/  FFMA R2, R2, R35, 1.1641532182693481445e-10 ;  /* 0x2f00000002027423 */ /* 0x000fe20000000023 */
[----:B0-----:R-:W-:-:S03]  /*45b0*/  VIADD R3, R24, 0xffffffe ;  /* 0x0ffffffe18037836 */ /* 0x001fc60000000000 */
[----:B------:R-:W-:-:S03]  /*45c0*/  FMUL R2, R2, R27 ;  /* 0x0000001b02027220 */ /* 0x000fc60000400000 */
[----:B------:R-:W0:Y:S08]  /*45d0*/  F2I.FTZ.U32.TRUNC.NTZ R3, R3 ;  /* 0x0000000300037305 */ /* 0x000e30000021f000 */
[----:B------:R1:W2:Y:S01]  /*45e0*/  F2I.TRUNC.NTZ R8, R2 ;  /* 0x0000000200087305 */ /* 0x0002a2000020f100 */
[----:B0-----:R-:W-:Y:S01]  /*45f0*/  IADD3 R24, PT, PT, RZ, -R3, RZ ;  /* 0x80000003ff187210 */ /* 0x001fe20007ffe0ff */
[----:B-1----:R-:W-:-:S04]  /*4600*/  IMAD.MOV.U32 R2, RZ, RZ, RZ ;  /* 0x000000ffff027224 */ /* 0x002fc800078e00ff */
[----:B------:R-:W-:Y:S01]  /*4610*/  IMAD R27, R24, R19, RZ ;  /* 0x00000013181b7224 */ /* 0x000fe200078e02ff */
[----:B--2---:R-:W-:-:S03]  /*4620*/  IABS R24, R8 ;  /* 0x0000000800187213 */ /* 0x004fc60000000000 */
[----:B------:R-:W-:Y:S01]  /*4630*/  IMAD.HI.U32 R3, R3, R27, R2 ;  /* 0x0000001b03037227 */ /* 0x000fe200078e0002 */
[----:B------:R-:W-:Y:S02]  /*4640*/  ISETP.GE.AND P5, PT, R8, RZ, PT ;  /* 0x000000ff0800720c */ /* 0x000fe40003fa6270 */
[----:B------:R-:W-:-:S03]  /*4650*/  MOV R27, R9 ;  /* 0x00000009001b7202 */ /* 0x000fc60000000f00 */
[----:B------:R-:W-:-:S04]  /*4660*/  IMAD.HI.U32 R3, R3, R24, RZ ;  /* 0x0000001803037227 */ /* 0x000fc800078e00ff */
[----:B------:R-:W-:Y:S01]  /*4670*/  IMAD R2, R3, R26, R24 ;  /* 0x0000001a03027224 */ /* 0x000fe200078e0218 */
[----:B------:R-:W-:Y:S01]  /*4680*/  MOV R24, R5 ;  /* 0x0000000500187202 */ /* 0x000fe20000000f00 */
[----:B------:R-:W-:Y:S02]  /*4690*/  IMAD.MOV.U32 R26, RZ, RZ, R7 ;  /* 0x000000ffff1a7224 */ /* 0x000fe400078e0007 */
[----:B------:R-:W-:Y:S01]  /*46a0*/  IMAD.MOV.U32 R3, RZ, RZ, R4 ;  /* 0x000000ffff037224 */ /* 0x000fe200078e0004 */
[----:B------:R-:W-:-:S13]  /*46b0*/  ISETP.GT.U32.AND P3, PT, R19, R2, PT ;  /* 0x000000021300720c */ /* 0x000fda0003f64070 */
[----:B------:R-:W-:Y:S01]  /*46c0*/  @!P3 IMAD.IADD R2, R2, 0x1, -R19 ;  /* 0x000000010202b824 */ /* 0x000fe200078e0a13 */
[----:B------:R-:W-:-:S04]  /*46d0*/  ISETP.NE.AND P3, PT, R30, RZ, PT ;  /* 0x000000ff1e00720c */ /* 0x000fc80003f65270 */
[----:B------:R-:W-:-:S13]  /*46e0*/  ISETP.GT.U32.AND P4, PT, R19, R2, PT ;  /* 0x000000021300720c */ /* 0x000fda0003f84070 */
[----:B------:R-:W-:-:S05]  /*46f0*/  @!P4 IADD3 R2, PT, PT, R2, -R19, RZ ;  /* 0x800000130202c210 */ /* 0x000fca0007ffe0ff */
[----:B------:R-:W-:Y:S01]  /*4700*/  @!P5 IMAD.MOV R2, RZ, RZ, -R2 ;  /* 0x000000ffff02d224 */ /* 0x000fe200078e0a02 */
[----:B------:R-:W-:-:S04]  /*4710*/  @!P3 LOP3.LUT R2, RZ, R30, RZ, 0x33, !PT ;  /* 0x0000001eff02b212 */ /* 0x000fc800078e33ff */
[----:B------:R-:W-:-:S07]  /*4720*/  IADD3 R32, PT, PT, R28, R2, RZ ;  /* 0x000000021c207210 */ /* 0x000fce0007ffe0ff */
.L_x_25:
[----:B------:R-:W-:Y:S05]  /*4730*/  BSYNC.RECONVERGENT B0 ;  /* 0x0000000000007941 */ /* 0x000fea0003800200 */
.L_x_24:
[----:B------:R-:W-:Y:S01]  /*4740*/  BSSY.RECONVERGENT B0, `(.L_x_26) ;  /* 0x0000030000007945 */ /* 0x000fe20003800200 */
[----:B------:R-:W-:Y:S01]  /*4750*/  MOV R5, R25 ;  /* 0x0000001900057202 */ /* 0x000fe20000000f00 */
[----:B------:R-:W-:Y:S01]  /*4760*/  IMAD.MOV.U32 R4, RZ, RZ, R27 ;  /* 0x000000ffff047224 */ /* 0x000fe200078e001b */
[----:B------:R-:W-:Y:S02]  /*4770*/  MOV R19, R26 ;  /* 0x0000001a00137202 */ /* 0x000fe40000000f00 */
[----:B------:R-:W-:Y:S01]  /*4780*/  MOV R2, R24 ;  /* 0x0000001800027202 */ /* 0x000fe20000000f00 */
[----:B------:R-:W-:Y:S06]  /*4790*/  @!P2 BRA P1, `(.L_x_27) ;  /* 0x0000000000a8a947 */ /* 0x000fec0000800000 */
[----:B------:R-:W-:Y:S01]  /*47a0*/  IABS R4, R31 ;  /* 0x0000001f00047213 */ /* 0x000fe20000000000 */
[----:B------:R-:W-:Y:S01]  /*47b0*/  HFMA2 R9, -RZ, RZ, 0.1171875, 0 ;  /* 0x2f800000ff097431 */ /* 0x000fe200000001ff */
[----:B------:R-:W-:Y:S02]  /*47c0*/  SHF.R.U32.HI R2, RZ, 0x2, R3 ;  /* 0x00000002ff027819 */ /* 0x000fe40000011603 */
[----:B------:R-:W0:Y:S01]  /*47d0*/  I2F.RP R7, R4 ;  /* 0x0000000400077306 */ /* 0x000e220000209400 */
[----:B------:R-:W-:Y:S02]  /*47e0*/  IADD3 R6, PT, PT, R6, 0x587c5, RZ ;  /* 0x000587c506067810 */ /* 0x000fe40007ffe0ff */
[----:B------:R-:W-:Y:S01]  /*47f0*/  LOP3.LUT R3, R2, R3, RZ, 0x3c, !PT ;  /* 0x0000000302037212 */ /* 0x000fe200078e3cff */
[----:B------:R-:W-:Y:S01]  /*4800*/  IMAD.SHL.U32 R2, R25, 0x10, RZ ;  /* 0x0000001019027824 */ /* 0x000fe200078e00ff */
[----:B------:R-:W-:Y:S02]  /*4810*/  IABS R8, R31 ;  /* 0x0000001f00087213 */ /* 0x000fe40000000000 */
[----:B------:R-:W-:-:S02]  /*4820*/  SHF.L.U32 R5, R3, 0x1, RZ ;  /* 0x0000000103057819 */ /* 0x000fc400000006ff */
[----:B------:R-:W-:Y:S02]  /*4830*/  IADD3 R8, PT, PT, RZ, -R8, RZ ;  /* 0x80000008ff087210 */ /* 0x000fe40007ffe0ff */
[----:B------:R-:W-:Y:S02]  /*4840*/  LOP3.LUT R2, R3, R5, R2, 0x96, !PT ;  /* 0x0000000503027212 */ /* 0x000fe400078e9602 */
[----:B------:R-:W-:Y:S01]  /*4850*/  MOV R19, R27 ;  /* 0x0000001b00137202 */ /* 0x000fe20000000f00 */
[----:B0-----:R-:W0:Y:S01]  /*4860*/  MUFU.RCP R7, R7 ;  /* 0x0000000700077308 */ /* 0x001e220000001000 */
[----:B------:R-:W-:-:S04]  /*4870*/  LOP3.LUT R5, R2, R25, RZ, 0x3c, !PT ;  /* 0x0000001902057212 */ /* 0x000fc800078e3cff */
[----:B------:R-:W-:-:S04]  /*4880*/  IADD3 R2, PT, PT, R5, R6, RZ ;  /* 0x0000000605027210 */ /* 0x000fc80007ffe0ff */
[----:B------:R-:W-:-:S05]  /*4890*/  I2FP.F32.U32 R2, R2 ;  /* 0x0000000200027245 */ /* 0x000fca0000201000 */
[----:B------:R-:W-:Y:S01]  /*48a0*/  FFMA R2, R2, R9, 1.1641532182693481445e-10 ;  /* 0x2f00000002027423 */ /* 0x000fe20000000009 */
[----:B0-----:R-:W-:Y:S01]  /*48b0*/  VIADD R3, R7, 0xffffffe ;  /* 0x0ffffffe07037836 */ /* 0x001fe20000000000 */
[----:B------:R-:W-:-:S05]  /*48c0*/  I2FP.F32.S32 R7, R31 ;  /* 0x0000001f00077245 */ /* 0x000fca0000201400 */
[----:B------:R-:W0:Y:S01]  /*48d0*/  F2I.FTZ.U32.TRUNC.NTZ R3, R3 ;  /* 0x0000000300037305 */ /* 0x000e22000021f000 */
[----:B------:R-:W-:Y:S01]  /*48e0*/  FMUL R7, R2, R7 ;  /* 0x0000000702077220 */ /* 0x000fe20000400000 */
[----:B------:R-:W-:-:S06]  /*48f0*/  MOV R2, RZ ;  /* 0x000000ff00027202 */ /* 0x000fcc0000000f00 */
[----:B------:R-:W1:Y:S01]  /*4900*/  F2I.TRUNC.NTZ R7, R7 ;  /* 0x0000000700077305 */ /* 0x000e62000020f100 */
[----:B0-----:R-:W-:-:S04]  /*4910*/  IMAD.MOV R9, RZ, RZ, -R3 ;  /* 0x000000ffff097224 */ /* 0x001fc800078e0a03 */
[----:B------:R-:W-:-:S04]  /*4920*/  IMAD R9, R9, R4, RZ ;  /* 0x0000000409097224 */ /* 0x000fc800078e02ff */
[----:B------:R-:W-:Y:S01]  /*4930*/  IMAD.HI.U32 R2, R3, R9, R2 ;  /* 0x0000000903027227 */ /* 0x000fe200078e0002 */
[----:B-1----:R-:W-:Y:S02]  /*4940*/  IABS R3, R7 ;  /* 0x0000000700037213 */ /* 0x002fe40000000000 */
[----:B------:R-:W-:-:S03]  /*4950*/  ISETP.GE.AND P3, PT, R7, RZ, PT ;  /* 0x000000ff0700720c */ /* 0x000fc60003f66270 */
[----:B------:R-:W-:-:S04]  /*4960*/  IMAD.HI.U32 R2, R2, R3, RZ ;  /* 0x0000000302027227 */ /* 0x000fc800078e00ff */
[----:B------:R-:W-:Y:S02]  /*4970*/  IMAD R3, R2, R8, R3 ;  /* 0x0000000802037224 */ /* 0x000fe400078e0203 */
[----:B------:R-:W-:-:S03]  /*4980*/  IMAD.MOV.U32 R2, RZ, RZ, R26 ;  /* 0x000000ffff027224 */ /* 0x000fc600078e001a */
[----:B------:R-:W-:-:S13]  /*4990*/  ISETP.GT.U32.AND P1, PT, R4, R3, PT ;  /* 0x000000030400720c */ /* 0x000fda0003f24070 */
[----:B------:R-:W-:Y:S01]  /*49a0*/  @!P1 IMAD.IADD R3, R3, 0x1, -R4 ;  /* 0x0000000103039824 */ /* 0x000fe200078e0a04 */
[----:B------:R-:W-:-:S04]  /*49b0*/  ISETP.NE.AND P1, PT, R31, RZ, PT ;  /* 0x000000ff1f00720c */ /* 0x000fc80003f25270 */
[----:B------:R-:W-:-:S13]  /*49c0*/  ISETP.GT.U32.AND P2, PT, R4, R3, PT ;  /* 0x000000030400720c */ /* 0x000fda0003f44070 */
[----:B------:R-:W-:Y:S02]  /*49d0*/  @!P2 IADD3 R3, PT, PT, R3, -R4, RZ ;  /* 0x800000040303a210 */ /* 0x000fe40007ffe0ff */
[----:B------:R-:W-:Y:S02]  /*49e0*/  MOV R4, R25 ;  /* 0x0000001900047202 */ /* 0x000fe40000000f00 */
[----:B------:R-:W-:Y:S02]  /*49f0*/  MOV R8, R3 ;  /* 0x0000000300087202 */ /* 0x000fe40000000f00 */
[----:B------:R-:W-:-:S03]  /*4a00*/  MOV R3, R24 ;  /* 0x0000001800037202 */ /* 0x000fc60000000f00 */
[----:B------:R-:W-:Y:S01]  /*4a10*/  @!P3 IMAD.MOV R8, RZ, RZ, -R8 ;  /* 0x000000ffff08b224 */ /* 0x000fe200078e0a08 */
[----:B------:R-:W-:-:S04]  /*4a20*/  @!P1 LOP3.LUT R8, RZ, R31, RZ, 0x33, !PT ;  /* 0x0000001fff089212 */ /* 0x000fc800078e33ff */
[----:B------:R-:W-:-:S07]  /*4a30*/  IADD3 R33, PT, PT, R29, R8, RZ ;  /* 0x000000081d217210 */ /* 0x000fce0007ffe0ff */
.L_x_27:
[----:B------:R-:W-:Y:S05]  /*4a40*/  BSYNC.RECONVERGENT B0 ;  /* 0x0000000000007941 */ /* 0x000fea0003800200 */
.L_x_26:
[----:B------:R-:W-:Y:S01]  /*4a50*/  IMAD.MOV.U32 R35, RZ, RZ, RZ ;  /* 0x000000ffff237224 */ /* 0x000fe200078e00ff */
[----:B------:R-:W-:Y:S01]  /*4a60*/  MOV R7, R3 ;  /* 0x0000000300077202 */ /* 0x000fe20000000f00 */
[----:B------:R-:W-:Y:S06]  /*4a70*/  @!P0 BRA `(.L_x_28) ;  /* 0x0000000400fc8947 */ /* 0x000fec0003800000 */
[----:B------:R-:W-:Y:S01]  /*4a80*/  IADD3 R3, PT, PT, R11, -0x1, RZ ;  /* 0xffffffff0b037810 */ /* 0x000fe20007ffe0ff */
[----:B------:R-:W-:Y:S01]  /*4a90*/  IMAD.MOV.U32 R35, RZ, RZ, RZ ;  /* 0x000000ffff237224 */ /* 0x000fe200078e00ff */
[----:B------:R-:W-:Y:S02]  /*4aa0*/  MOV R37, R16 ;  /* 0x0000001000257202 */ /* 0x000fe40000000f00 */
[----:B------:R-:W-:Y:S01]  /*4ab0*/  ISETP.GE.U32.AND P1, PT, R3, 0x7, PT ;  /* 0x000000070300780c */ /* 0x000fe20003f26070 */
[----:B------:R-:W-:-:S12]  /*4ac0*/  IMAD R3, R33, R13, R32 ;  /* 0x0000000d21037224 */ /* 0x000fd800078e0220 */
[----:B------:R-:W-:Y:S05]  /*4ad0*/  @!P1 BRA `(.L_x_29) ;  /* 0x0000000000ec9947 */ /* 0x000fea0003800000 */
[----:B------:R-:W-:Y:S02]  /*4ae0*/  HFMA2 R35, -RZ, RZ, 0, 0 ;  /* 0x00000000ff237431 */ /* 0x000fe400000001ff */
[----:B------:R-:W-:Y:S01]  /*4af0*/  IMAD.MOV.U32 R37, RZ, RZ, R16 ;  /* 0x000000ffff257224 */ /* 0x000fe200078e0010 */
[----:B------:R-:W-:-:S06]  /*4b00*/  UMOV UR5, URZ ;  /* 0x000000ff00057c82 */ /* 0x000fcc0008000000 */
.L_x_30:
[----:B------:R-:W0:Y:S08]  /*4b10*/  LDC.64 R24, c[0x0][0x380] ;  /* 0x0000e000ff187b82 */ /* 0x000e300000000a00 */
[----:B------:R-:W1:Y:S01]  /*4b20*/  LDC.64 R26, c[0x0][0x388] ;  /* 0x0000e200ff1a7b82 */ /* 0x000e620000000a00 */
[----:B0-----:R-:W-:-:S05]  /*4b30*/  IMAD.WIDE R24, R37, 0x4, R24 ;  /* 0x0000000425187825 */ /* 0x001fca00078e0218 */
[----:B------:R0:W2:Y:S01]  /*4b40*/  LDG.E R34, desc[UR6][R24.64] ;  /* 0x0000000618227981 */ /* 0x0000a2000c1e1900 */
[----:B-1----:R-:W-:-:S05]  /*4b50*/  IMAD.WIDE R26, R3, 0x4, R26 ;  /* 0x00000004031a7825 */ /* 0x002fca00078e021a */
[----:B------:R-:W2:Y:S01]  /*4b60*/  LDG.E R9, desc[UR6][R26.64] ;  /* 0x000000061a097981 */ /* 0x000ea2000c1e1900 */
[----:B0-----:R-:W-:-:S05]  /*4b70*/  IMAD.WIDE R24, R10, 0x4, R24 ;  /* 0x000000040a187825 */ /* 0x001fca00078e0218 */
[----:B------:R-:W3:Y:S01]  /*4b80*/  LDG.E R36, desc[UR6][R24.64] ;  /* 0x0000000618247981 */ /* 0x000ee2000c1e1900 */
[----:B--2---:R-:W-:Y:S01]  /*4b90*/  FADD R34, R34, -R9 ;  /* 0x8000000922227221 */ /* 0x004fe20000000000 */
[----:B------:R-:W-:-:S05]  /*4ba0*/  IMAD.WIDE R8, R10, 0x4, R26 ;  /* 0x000000040a087825 */ /* 0x000fca00078e021a */
[----:B------:R0:W3:Y:S01]  /*4bb0*/  LDG.E R27, desc[UR6][R8.64] ;  /* 0x00000006081b7981 */ /* 0x0000e2000c1e1900 */
[----:B------:R-:W-:Y:S01]  /*4bc0*/  FFMA R35, R34, R34, R35 ;  /* 0x0000002222237223 */ /* 0x000fe20000000023 */
[----:B0-----:R-:W-:-:S04]  /*4bd0*/  IMAD.WIDE R8, R10, 0x4, R8 ;  /* 0x000000040a087825 */ /* 0x001fc800078e0208 */
[----:B---3--:R-:W-:Y:S01]  /*4be0*/  FADD R34, R36, -R27 ;  /* 0x8000001b24227221 */ /* 0x008fe20000000000 */
[----:B------:R-:W-:Y:S02]  /*4bf0*/  IMAD.WIDE R26, R10, 0x4, R24 ;  /* 0x000000040a1a7825 */ /* 0x000fe400078e0218 */
[----:B------:R-:W2:Y:S04]  /*4c00*/  LDG.E R24, desc[UR6][R8.64] ;  /* 0x0000000608187981 */ /* 0x000ea8000c1e1900 */
[----:B------:R0:W2:Y:S01]  /*4c10*/  LDG.E R25, desc[UR6][R26.64] ;  /* 0x000000061a197981 */ /* 0x0000a2000c1e1900 */
[----:B------:R-:W-:Y:S01]  /*4c20*/  FFMA R36, R34, R34, R35 ;  /* 0x0000002222247223 */ /* 0x000fe20000000023 */
[----:B------:R-:W-:-:S04]  /*4c30*/  IMAD.WIDE R34, R10, 0x4, R26 ;  /* 0x000000040a227825 */ /* 0x000fc800078e021a */
[----:B0-----:R-:W-:-:S05]  /*4c40*/  IMAD.WIDE R26, R10, 0x4, R8 ;  /* 0x000000040a1a7825 */ /* 0x001fca00078e0208 */
[----:B------:R0:W3:Y:S01]  /*4c50*/  LDG.E R9, desc[UR6][R26.64] ;  /* 0x000000061a097981 */ /* 0x0000e2000c1e1900 */
[----:B--2---:R-:W-:-:S03]  /*4c60*/  FADD R25, R25, -R24 ;  /* 0x8000001819197221 */ /* 0x004fc60000000000 */
[----:B------:R-:W3:Y:S01]  /*4c70*/  LDG.E R24, desc[UR6][R34.64] ;  /* 0x0000000622187981 */ /* 0x000ee2000c1e1900 */
[----:B0-----:R-:W-:-:S04]  /*4c80*/  IMAD.WIDE R26, R10, 0x4, R26 ;  /* 0x000000040a1a7825 */ /* 0x001fc800078e021a */
[----:B------:R-:W-:Y:S01]  /*4c90*/  FFMA R36, R25, R25, R36 ;  /* 0x0000001919247223 */ /* 0x000fe20000000024 */
[----:B---3--:R-:W-:Y:S01]  /*4ca0*/  FADD R9, R24, -R9 ;  /* 0x8000000918097221 */ /* 0x008fe20000000000 */
[----:B------:R-:W-:Y:S02]  /*4cb0*/  IMAD.WIDE R24, R10, 0x4, R34 ;  /* 0x000000040a187825 */ /* 0x000fe400078e0222 */
[----:B------:R-:W2:Y:S04]  /*4cc0*/  LDG.E R35, desc[UR6][R26.64] ;  /* 0x000000061a237981 */ /* 0x000ea8000c1e1900 */
[----:B------:R-:W2:Y:S01]  /*4cd0*/  LDG.E R8, desc[UR6][R24.64] ;  /* 0x0000000618087981 */ /* 0x000ea2000c1e1900 */
[----:B------:R-:W-:Y:S01]  /*4ce0*/  FFMA R36, R9, R9, R36 ;  /* 0x0000000909247223 */ /* 0x000fe20000000024 */
[----:B--2---:R-:W-:Y:S01]  /*4cf0*/  FADD R35, R8, -R35 ;  /* 0x8000002308237221 */ /* 0x004fe20000000000 */
[----:B------:R-:W-:-:S04]  /*4d00*/  IMAD.WIDE R8, R10, 0x4, R24 ;  /* 0x000000040a087825 */ /* 0x000fc800078e0218 */
[C---:B------:R-:W-:Y:S01]  /*4d10*/  IMAD.WIDE R24, R10.reuse, 0x4, R26 ;  /* 0x000000040a187825 */ /* 0x040fe200078e021a */
[----:B------:R-:W2:Y:S04]  /*4d20*/  LDG.E R34, desc[UR6][R8.64] ;  /* 0x0000000608227981 */ /* 0x000ea8000c1e1900 */
[----:B------:R0:W2:Y:S01]  /*4d30*/  LDG.E R27, desc[UR6][R24.64] ;  /* 0x00000006181b7981 */ /* 0x0000a2000c1e1900 */
[----:B------:R-:W-:Y:S01]  /*4d40*/  FFMA R36, R35, R35, R36 ;  /* 0x0000002323247223 */ /* 0x000fe20000000024 */
[----:B0-----:R-:W-:-:S04]  /*4d50*/  IMAD.WIDE R24, R10, 0x4, R24 ;  /* 0x000000040a187825 */ /* 0x001fc800078e0218 */
[----:B--2---:R-:W-:Y:S01]  /*4d60*/  FADD R27, R34, -R27 ;  /* 0x8000001b221b7221 */ /* 0x004fe20000000000 */
[C---:B------:R-:W-:Y:S02]  /*4d70*/  IMAD.WIDE R34, R10.reuse, 0x4, R8 ;  /* 0x000000040a227825 */ /* 0x040fe400078e0208 */
[----:B------:R0:W2:Y:S04]  /*4d80*/  LDG.E R9, desc[UR6][R24.64] ;  /* 0x0000000618097981 */ /* 0x0000a8000c1e1900 */
[----:B------:R-:W2:Y:S01]  /*4d90*/  LDG.E R26, desc[UR6][R34.64] ;  /* 0x00000006221a7981 */ /* 0x000ea2000c1e1900 */
[----:B------:R-:W-:Y:S01]  /*4da0*/  FFMA R36, R27, R27, R36 ;  /* 0x0000001b1b247223 */ /* 0x000fe20000000024 */
[----:B0-----:R-:W-:-:S05]  /*4db0*/  IMAD.WIDE R24, R10, 0x4, R24 ;  /* 0x000000040a187825 */ /* 0x001fca00078e0218 */
[----:B------:R-:W3:Y:S01]  /*4dc0*/  LDG.E R8, desc[UR6][R24.64] ;  /* 0x0000000618087981 */ /* 0x000ee2000c1e1900 */
[----:B--2---:R-:W-:Y:S01]  /*4dd0*/  FADD R9, R26, -R9 ;  /* 0x800000091a097221 */ /* 0x004fe20000000000 */
[----:B------:R-:W-:-:S06]  /*4de0*/  IMAD.WIDE R26, R10, 0x4, R34 ;  /* 0x000000040a1a7825 */ /* 0x000fcc00078e0222 */
[----:B------:R-:W3:Y:S01]  /*4df0*/  LDG.E R26, desc[UR6][R26.64] ;  /* 0x000000061a1a7981 */ /* 0x000ee2000c1e1900 */
[----:B------:R-:W-:Y:S01]  /*4e00*/  UIADD3 UR5, UPT, UPT, UR5, 0x8, URZ ;  /* 0x0000000805057890 */ /* 0x000fe2000fffe0ff */
[----:B------:R-:W-:Y:S01]  /*4e10*/  FFMA R36, R9, R9, R36 ;  /* 0x0000000909247223 */ /* 0x000fe20000000024 */
[----:B------:R-:W-:-:S04]  /*4e20*/  LOP3.LUT R9, R11, 0x7ffffff8, RZ, 0xc0, !PT ;  /* 0x7ffffff80b097812 */ /* 0x000fc800078ec0ff */
[----:B------:R-:W-:Y:S02]  /*4e30*/  ISETP.NE.AND P1, PT, R9, UR5, PT ;  /* 0x0000000509007c0c */ /* 0x000fe4000bf25270 */
[C---:B------:R-:W-:Y:S02]  /*4e40*/  LEA R37, R10.reuse, R37, 0x3 ;  /* 0x000000250a257211 */ /* 0x040fe400078e18ff */
[----:B------:R-:W-:Y:S01]  /*4e50*/  LEA R3, R10, R3, 0x3 ;  /* 0x000000030a037211 */ /* 0x000fe200078e18ff */
[----:B---3--:R-:W-:-:S04]  /*4e60*/  FADD R35, R26, -R8 ;  /* 0x800000081a237221 */ /* 0x008fc80000000000 */
[----:B------:R-:W-:-:S04]  /*4e70*/  FFMA R35, R35, R35, R36 ;  /* 0x0000002323237223 */ /* 0x000fc80000000024 */
[----:B------:R-:W-:Y:S05]  /*4e80*/  @P1 BRA `(.L_x_30) ;  /* 0xfffffffc00201947 */ /* 0x000fea000383ffff */
.L_x_29:
[----:B------:R-:W-:-:S13]  /*4e90*/  LOP3.LUT P1, R8, R11, 0x7, RZ, 0xc0, !PT ;  /* 0x000000070b087812 */ /* 0x000fda000782c0ff */
[----:B------:R-:W-:Y:S05]  /*4ea0*/  @!P1 BRA `(.L_x_28) ;  /* 0x0000000000f09947 */ /* 0x000fea0003800000 */
[----:B------:R-:W-:-:S05]  /*4eb0*/  VIADD R8, R8, 0xffffffff ;  /* 0xffffffff08087836 */ /* 0x000fca0000000000 */
[----:B------:R-:W-:-:S13]  /*4ec0*/  ISETP.GE.U32.AND P1, PT, R8, 0x3, PT ;  /* 0x000000030800780c */ /* 0x000fda0003f26070 */
[----:B------:R-:W-:Y:S05]  /*4ed0*/  @!P1 BRA `(.L_x_31) ;  /* 0x0000000000709947 */ /* 0x000fea0003800000 */
        /* <DEDUP_REMOVED lines=18> */
[----:B0-----:R-:W-:-:S04]  /*5000*/  IMAD.WIDE R26, R10, 0x4, R26 ;  /* 0x000000040a1a7825 */ /* 0x001fc800078e021a */
[----:B--2---:R-:W-:Y:S01]  /*5010*/  FADD R34, R36, -R25 ;  /* 0x8000001924227221 */ /* 0x004fe20000000000 */
[----:B------:R-:W-:Y:S01]  /*5020*/  IMAD.WIDE R24, R10, 0x4, R8 ;  /* 0x000000040a187825 */ /* 0x000fe200078e0208 */
[----:B------:R-:W2:Y:S05]  /*5030*/  LDG.E R36, desc[UR6][R26.64] ;  /* 0x000000061a247981 */ /* 0x000eaa000c1e1900 */
[----:B------:R-:W2:Y:S01]  /*5040*/  LDG.E R25, desc[UR6][R24.64] ;  /* 0x0000000618197981 */ /* 0x000ea2000c1e1900 */
[----:B------:R-:W-:Y:S01]  /*5050*/  FFMA R35, R34, R34, R35 ;  /* 0x0000002222237223 */ /* 0x000fe20000000023 */
[C---:B------:R-:W-:Y:S02]  /*5060*/  LEA R37, R10.reuse, R37, 0x2 ;  /* 0x000000250a257211 */ /* 0x040fe400078e10ff */
[----:B------:R-:W-:Y:S01]  /*5070*/  LEA R3, R10, R3, 0x2 ;  /* 0x000000030a037211 */ /* 0x000fe200078e10ff */
[----:B--2---:R-:W-:-:S04]  /*5080*/  FADD R36, R36, -R25 ;  /* 0x8000001924247221 */ /* 0x004fc80000000000 */
[----:B------:R-:W-:-:S07]  /*5090*/  FFMA R35, R36, R36, R35 ;  /* 0x0000002424237223 */ /* 0x000fce0000000023 */
.L_x_31:
[----:B------:R-:W-:-:S13]  /*50a0*/  LOP3.LUT P1, R26, R11, 0x3, RZ, 0xc0, !PT ;  /* 0x000000030b1a7812 */ /* 0x000fda000782c0ff */
[----:B------:R-:W-:Y:S05]  /*50b0*/  @!P1 BRA `(.L_x_28) ;  /* 0x00000000006c9947 */ /* 0x000fea0003800000 */
[----:B------:R-:W0:Y:S01]  /*50c0*/  LDC.64 R8, c[0x0][0x380] ;  /* 0x0000e000ff087b82 */ /* 0x000e220000000a00 */
[----:B------:R-:W-:-:S07]  /*50d0*/  ISETP.NE.AND P1, PT, R26, 0x1, PT ;  /* 0x000000011a00780c */ /* 0x000fce0003f25270 */
[----:B------:R-:W1:Y:S06]  /*50e0*/  LDC.64 R24, c[0x0][0x388] ;  /* 0x0000e200ff187b82 */ /* 0x000e6c0000000a00 */
[----:B0-----:R-:W-:-:S05]  /*50f0*/  @P1 IMAD.WIDE R8, R37, 0x4, R8 ;  /* 0x0000000425081825 */ /* 0x001fca00078e0208 */
[----:B------:R0:W2:Y:S01]  /*5100*/  @P1 LDG.E R34, desc[UR6][R8.64] ;  /* 0x0000000608221981 */ /* 0x0000a2000c1e1900 */
[----:B-1----:R-:W-:-:S05]  /*5110*/  @P1 IMAD.WIDE R24, R3, 0x4, R24 ;  /* 0x0000000403181825 */ /* 0x002fca00078e0218 */
[----:B------:R-:W2:Y:S01]  /*5120*/  @P1 LDG.E R27, desc[UR6][R24.64] ;  /* 0x00000006181b1981 */ /* 0x000ea2000c1e1900 */
[----:B0-----:R-:W-:-:S04]  /*5130*/  @P1 IMAD.WIDE R8, R10, 0x4, R8 ;  /* 0x000000040a081825 */ /* 0x001fc800078e0208 */
[C---:B------:R-:W-:Y:S01]  /*5140*/  @P1 IMAD R37, R10.reuse, 0x2, R37 ;  /* 0x000000020a251824 */ /* 0x040fe200078e0225 */
[----:B------:R0:W3:Y:S01]  /*5150*/  @P1 LDG.E R36, desc[UR6][R8.64] ;  /* 0x0000000608241981 */ /* 0x0000e2000c1e1900 */
[----:B------:R-:W-:Y:S01]  /*5160*/  @P1 LEA R3, R10, R3, 0x1 ;  /* 0x000000030a031211 */ /* 0x000fe200078e08ff */
[----:B--2---:R-:W-:Y:S01]  /*5170*/  @P1 FADD R34, R34, -R27 ;  /* 0x8000001b22221221 */ /* 0x004fe20000000000 */
[----:B------:R-:W-:Y:S01]  /*5180*/  @P1 IMAD.WIDE R26, R10, 0x4, R24 ;  /* 0x000000040a1a1825 */ /* 0x000fe200078e0218 */
[----:B------:R-:W-:-:S04]  /*5190*/  LOP3.LUT R24, R11, 0x1, RZ, 0xc0, !PT ;  /* 0x000000010b187812 */ /* 0x000fc800078ec0ff */
[----:B------:R-:W-:Y:S01]  /*51a0*/  ISETP.NE.U32.AND P2, PT, R24, 0x1, PT ;  /* 0x000000011800780c */ /* 0x000fe20003f45070 */
[----:B------:R-:W3:Y:S01]  /*51b0*/  @P1 LDG.E R27, desc[UR6][R26.64] ;  /* 0x000000061a1b1981 */ /* 0x000ee2000c1e1900 */
[----:B------:R-:W0:Y:S11]  /*51c0*/  LDC.64 R24, c[0x0][0x380] ;  /* 0x0000e000ff187b82 */ /* 0x000e360000000a00 */
[----:B0-----:R-:W-:-:S02]  /*51d0*/  @!P2 IMAD.WIDE R8, R37, 0x4, R24 ;  /* 0x000000042508a825 */ /* 0x001fc400078e0218 */
[----:B------:R-:W0:Y:S03]  /*51e0*/  LDC.64 R24, c[0x0][0x388] ;  /* 0x0000e200ff187b82 */ /* 0x000e260000000a00 */
[----:B------:R-:W2:Y:S01]  /*51f0*/  @!P2 LDG.E R37, desc[UR6][R8.64] ;  /* 0x000000060825a981 */ /* 0x000ea2000c1e1900 */
[----:B0-----:R-:W-:-:S06]  /*5200*/  @!P2 IMAD.WIDE R24, R3, 0x4, R24 ;  /* 0x000000040318a825 */ /* 0x001fcc00078e0218 */
[----:B------:R-:W2:Y:S01]  /*5210*/  @!P2 LDG.E R24, desc[UR6][R24.64] ;  /* 0x000000061818a981 */ /* 0x000ea2000c1e1900 */
[----:B------:R-:W-:Y:S01]  /*5220*/  @P1 FFMA R34, R34, R34, R35 ;  /* 0x0000002222221223 */ /* 0x000fe20000000023 */
[----:B---3--:R-:W-:-:S04]  /*5230*/  @P1 FADD R27, R36, -R27 ;  /* 0x8000001b241b1221 */ /* 0x008fc80000000000 */
[----:B------:R-:W-:Y:S01]  /*5240*/  @P1 FFMA R35, R27, R27, R34 ;  /* 0x0000001b1b231223 */ /* 0x000fe20000000022 */
[----:B--2---:R-:W-:-:S04]  /*5250*/  @!P2 FADD R26, R37, -R24 ;  /* 0x80000018251aa221 */ /* 0x004fc80000000000 */
[----:B------:R-:W-:-:S07]  /*5260*/  @!P2 FFMA R35, R26, R26, R35 ;  /* 0x0000001a1a23a223 */ /* 0x000fce0000000023 */
.L_x_28:
[----:B------:R-:W2:Y:S01]  /*5270*/  LDG.E R8, desc[UR6][R22.64] ;  /* 0x0000000616087981 */ /* 0x000ea2000c1e1900 */
[----:B------:R-:W-:Y:S02]  /*5280*/  MOV R3, R19 ;  /* 0x0000001300037202 */ /* 0x000fe40000000f00 */
[----:B--2---:R-:W-:Y:S02]  /*5290*/  FSETP.GT.AND P1, PT, R8, R35, PT ;  /* 0x000000230800720b */ /* 0x004fe40003f24000 */
[----:B------:R-:W-:-:S11]  /*52a0*/  MOV R8, R6 ;  /* 0x0000000600087202 */ /* 0x000fd60000000f00 */
[----:B------:R-:W-:Y:S01]  /*52b0*/  @P1 IADD3 R9, PT, PT, -R15, R32, RZ ;  /* 0x000000200f091210 */ /* 0x000fe20007ffe1ff */
[----:B------:R-:W-:Y:S01]  /*52c0*/  @P1 IMAD.IADD R33, R33, 0x1, -R14 ;  /* 0x0000000121211824 */ /* 0x000fe200078e0a0e */
[----:B------:R0:W-:Y:S04]  /*52d0*/  @P1 STG.E desc[UR6][R22.64], R35 ;  /* 0x0000002316001986 */ /* 0x0001e8000c101906 */
[----:B------:R0:W-:Y:S04]  /*52e0*/  @P1 STG.E desc[UR6][R20.64], R9 ;  /* 0x0000000914001986 */ /* 0x0001e8000c101906 */
[----:B------:R0:W-:Y:S01]  /*52f0*/  @P1 STG.E desc[UR6][R20.64+0x4], R33 ;  /* 0x0000042114001986 */ /* 0x0001e2000c101906 */
[----:B------:R-:W-:Y:S05]  /*5300*/  BRA.U UP0, `(.L_x_32) ;  /* 0xffffffe900ec7547 */ /* 0x000fea000b83ffff */
[----:B------:R-:W-:Y:S01]  /*5310*/  IMAD.MOV.U32 R18, RZ, RZ, R2 ;  /* 0x000000ffff127224 */ /* 0x000fe200078e0002 */
[----:B------:R1:W-:Y:S01]  /*5320*/  STL [R1+0x20], R0 ;  /* 0x0000200001007387 */ /* 0x0003e20000100800 */
[----:B------:R-:W-:Y:S02]  /*5330*/  MOV R3, R19 ;  /* 0x0000001300037202 */ /* 0x000fe40000000f00 */
[----:B------:R-:W-:Y:S01]  /*5340*/  MOV R8, R6 ;  /* 0x0000000600087202 */ /* 0x000fe20000000f00 */
[----:B------:R1:W-:Y:S04]  /*5350*/  STL.64 [R1+0x8], R18 ;  /* 0x0000081201007387 */ /* 0x0003e80000100a00 */
[----:B------:R1:W-:Y:S04]  /*5360*/  STL.64 [R1], R6 ;  /* 0x0000000601007387 */ /* 0x0003e80000100a00 */
[----:B------:R1:W-:Y:S04]  /*5370*/  STL [R1+0x18], RZ ;  /* 0x000018ff01007387 */ /* 0x0003e80000100800 */
[----:B------:R1:W-:Y:S02]  /*5380*/  STL.64 [R1+0x10], R4 ;  /* 0x0000100401007387 */ /* 0x0003e40000100a00 */
.L_x_19:
[----:B-1----:R-:W1:Y:S01]  /*5390*/  LDC.64 R18, c[0x0][0x398] ;  /* 0x0000e600ff127b82 */ /* 0x002e620000000a00 */
[----:B------:R-:W-:-:S04]  /*53a0*/  IMAD.SHL.U32 R25, R16, 0x2, RZ ;  /* 0x0000000210197824 */ /* 0x000fc800078e00ff */
[----:B-1----:R-:W-:-:S03]  /*53b0*/  IMAD.WIDE R24, R25, 0x4, R18 ;  /* 0x0000000419187825 */ /* 0x002fc600078e0212 */
[----:B------:R-:W-:Y:S06]  /*53c0*/  BAR.SYNC.DEFER_BLOCKING 0x0 ;  /* 0x0000000000007b1d */ /* 0x000fec0000010000 */
[----:B--2---:R-:W2:Y:S04]  /*53d0*/  LDG.E R6, desc[UR6][R24.64] ;  /* 0x0000000618067981 */ /* 0x004ea8000c1e1900 */
[----:B------:R-:W3:Y:S01]  /*53e0*/  LDG.E R17, desc[UR6][R24.64+0x4] ;  /* 0x0000040618117981 */ /* 0x000ee2000c1e1900 */
[----:B0-----:R-:W-:-:S02]  /*53f0*/  IADD3 R9, PT, PT, R13, -0x1, RZ ;  /* 0xffffffff0d097810 */ /* 0x001fc40007ffe0ff */
[----:B------:R-:W-:Y:S02]  /*5400*/  IADD3 R0, PT, PT, R12, -0x1, RZ ;  /* 0xffffffff0c007810 */ /* 0x000fe40007ffe0ff */
[----:B--2---:R-:W-:Y:S02]  /*5410*/  VIADDMNMX R6, R15, -R6, RZ, !PT ;  /* 0x800000060f067246 */ /* 0x004fe400078001ff */
[----:B---3--:R-:W-:Y:S02]  /*5420*/  VIADDMNMX R17, R14, -R17, RZ, !PT ;  /* 0x800000110e117246 */ /* 0x008fe400078001ff */
[----:B------:R-:W-:Y:S01]  /*5430*/  VIMNMX R18, PT, PT, R9, R6, PT ;  /* 0x0000000609127248 */ /* 0x000fe20003fe0100 */
[----:B------:R-:W-:Y:S01]  /*5440*/  IMAD.MOV.U32 R6, RZ, RZ, RZ ;  /* 0x000000ffff067224 */ /* 0x000fe200078e00ff */
[----:B------:R-:W-:-:S05]  /*5450*/  VIMNMX R17, PT, PT, R0, R17, PT ;  /* 0x0000001100117248 */ /* 0x000fca0003fe0100 */
[----:B------:R-:W-:Y:S01]  /*5460*/  IMAD R19, R17, R13, R18 ;  /* 0x0000000d11137224 */ /* 0x000fe200078e0212 */
[----:B------:R-:W-:Y:S06]  /*5470*/  @!P0 BRA `(.L_x_33) ;  /* 0x0000000400fc8947 */ /* 0x000fec0003800000 */
[----:B------:R-:W-:Y:S01]  /*5480*/  IADD3 R6, PT, PT, R11, -0x1, RZ ;  /* 0xffffffff0b067810 */ /* 0x000fe20007ffe0ff */
[----:B------:R-:W-:Y:S01]  /*5490*/  IMAD.MOV.U32 R35, RZ, RZ, R16 ;  /* 0x000000ffff237224 */ /* 0x000fe200078e0010 */
[----:B------:R-:W-:Y:S02]  /*54a0*/  MOV R33, R19 ;  /* 0x0000001300217202 */ /* 0x000fe40000000f00 */
[----:B------:R-:W-:Y:S01]  /*54b0*/  ISETP.GE.U32.AND P0, PT, R6, 0x7, PT ;  /* 0x000000070600780c */ /* 0x000fe20003f06070 */
[----:B------:R-:W-:-:S12]  /*54c0*/  HFMA2 R6, -RZ, RZ, 0, 0 ;  /* 0x00000000ff067431 */ /* 0x000fd800000001ff */
[----:B------:R-:W-:Y:S05]  /*54d0*/  @!P0 BRA `(.L_x_34) ;  /* 0x0000000000f08947 */ /* 0x000fea0003800000 */
[----:B------:R-:W-:Y:S01]  /*54e0*/  LOP3.LUT R32, R11, 0x7ffffff8, RZ, 0xc0, !PT ;  /* 0x7ffffff80b207812 */ /* 0x000fe200078ec0ff */
[----:B------:R-:W-:Y:S01]  /*54f0*/  IMAD.MOV.U32 R35, RZ, RZ, R16 ;  /* 0x000000ffff237224 */ /* 0x000fe200078e0010 */
[----:B------:R-:W-:Y:S01]  /*5500*/  MOV R6, RZ ;  /* 0x000000ff00067202 */ /* 0x000fe20000000f00 */
[----:B------:R-:W-:Y:S01]  /*5510*/  UMOV UR4, URZ ;  /* 0x000000ff00047c82 */ /* 0x000fe20008000000 */
[----:B------:R-:W-:-:S07]  /*5520*/  MOV R33, R19 ;  /* 0x0000001300217202 */ /* 0x000fce0000000f00 */
.L_x_35:
        /* <DEDUP_REMOVED lines=19> */
[----:B0-----:R-:W-:-:S05]  /*5660*/  IMAD.WIDE R24, R10, 0x4, R24 ;  /* 0x000000040a187825 */ /* 0x001fca00078e0218 */
[----:B------:R-:W3:Y:S01]  /*5670*/  LDG.E R31, desc[UR6][R24.64] ;  /* 0x00000006181f7981 */ /* 0x000ee2000c1e1900 */
[----:B------:R-:W-:-:S05]  /*5680*/  IMAD.WIDE R26, R10, 0x4, R24 ;  /* 0x000000040a1a7825 */ /* 0x000fca00078e0218 */
[----:B------:R-:W4:Y:S01]  /*5690*/  LDG.E R25, desc[UR6][R26.64] ;  /* 0x000000061a197981 */ /* 0x000f22000c1e1900 */
[----:B--2---:R-:W-:Y:S01]  /*56a0*/  FADD R30, R29, -R6 ;  /* 0x800000061d1e7221 */ /* 0x004fe20000000000 */
[----:B------:R-:W-:Y:S02]  /*56b0*/  IMAD.WIDE R28, R10, 0x4, R36 ;  /* 0x000000040a1c7825 */ /* 0x000fe400078e0224 */
[----:B------:R-:W3:Y:S02]  /*56c0*/  LDG.E R6, desc[UR6][R36.64] ;  /* 0x0000000624067981 */ /* 0x000ee4000c1e1900 */
[----:B------:R-:W-:Y:S02]  /*56d0*/  FFMA R34, R30, R30, R34 ;  /* 0x0000001e1e227223 */ /* 0x000fe40000000022 */
[----:B------:R-:W4:Y:S01]  /*56e0*/  LDG.E R30, desc[UR6][R28.64] ;  /* 0x000000061c1e7981 */ /* 0x000f22000c1e1900 */
[----:B---3--:R-:W-:-:S04]  /*56f0*/  FADD R31, R6, -R31 ;  /* 0x8000001f061f7221 */ /* 0x008fc80000000000 */
[----:B------:R-:W-:Y:S01]  /*5700*/  FFMA R6, R31, R31, R34 ;  /* 0x0000001f1f067223 */ /* 0x000fe20000000022 */
[----:B----4-:R-:W-:Y:S01]  /*5710*/  FADD R34, R30, -R25 ;  /* 0x800000191e227221 */ /* 0x010fe20000000000 */
[----:B------:R-:W-:-:S04]  /*5720*/  IMAD.WIDE R30, R10, 0x4, R28 ;  /* 0x000000040a1e7825 */ /* 0x000fc800078e021c */
[----:B------:R-:W-:-:S04]  /*5730*/  IMAD.WIDE R28, R10, 0x4, R26 ;  /* 0x000000040a1c7825 */ /* 0x000fc800078e021a */
[----:B------:R-:W-:Y:S02]  /*5740*/  FFMA R6, R34, R34, R6 ;  /* 0x0000002222067223 */ /* 0x000fe40000000006 */
[----:B------:R0:W2:Y:S04]  /*5750*/  LDG.E R34, desc[UR6][R30.64] ;  /* 0x000000061e227981 */ /* 0x0000a8000c1e1900 */
[----:B------:R1:W2:Y:S01]  /*5760*/  LDG.E R37, desc[UR6][R28.64] ;  /* 0x000000061c257981 */ /* 0x0002a2000c1e1900 */
[----:B0-----:R-:W-:-:S04]  /*5770*/  IMAD.WIDE R30, R10, 0x4, R30 ;  /* 0x000000040a1e7825 */ /* 0x001fc800078e021e */
[C---:B-1----:R-:W-:Y:S01]  /*5780*/  IMAD.WIDE R28, R10.reuse, 0x4, R28 ;  /* 0x000000040a1c7825 */ /* 0x042fe200078e021c */
[----:B------:R-:W3:Y:S03]  /*5790*/  LDG.E R36, desc[UR6][R30.64] ;  /* 0x000000061e247981 */ /* 0x000ee6000c1e1900 */
[----:B------:R-:W-:-:S04]  /*57a0*/  IMAD.WIDE R26, R10, 0x4, R30 ;  /* 0x000000040a1a7825 */ /* 0x000fc800078e021e */
[----:B------:R-:W-:Y:S02]  /*57b0*/  IMAD.WIDE R24, R10, 0x4, R28 ;  /* 0x000000040a187825 */ /* 0x000fe400078e021c */
[----:B------:R-:W4:Y:S04]  /*57c0*/  LDG.E R26, desc[UR6][R26.64] ;  /* 0x000000061a1a7981 */ /* 0x000f28000c1e1900 */
        /* <DEDUP_REMOVED lines=12> */
[----:B------:R-:W-:Y:S06]  /*5890*/  @P0 BRA `(.L_x_35) ;  /* 0xfffffffc00240947 */ /* 0x000fec000383ffff */
.L_x_34:
        /* <DEDUP_REMOVED lines=24> */
[C---:B------:R-:W-:Y:S02]  /*5a20*/  LEA R33, R10.reuse, R33, 0x2 ;  /* 0x000000210a217211 */ /* 0x040fe400078e10ff */
[----:B------:R-:W-:Y:S01]  /*5a30*/  LEA R35, R10, R35, 0x2 ;  /* 0x000000230a237211 */ /* 0x000fe200078e10ff */
[----:B---3--:R-:W-:-:S04]  /*5a40*/  FADD R37, R32, -R34 ;  /* 0x8000002220257221 */ /* 0x008fc80000000000 */
[----:B------:R-:W-:Y:S01]  /*5a50*/  FFMA R6, R37, R37, R6 ;  /* 0x0000002525067223 */ /* 0x000fe20000000006 */
[----:B--2---:R-:W-:Y:S01]  /*5a60*/  FADD R37, R36, -R31 ;  /* 0x8000001f24257221 */ /* 0x004fe20000000000 */
[----:B----4-:R-:W-:-:S03]  /*5a70*/  FADD R31, R26, -R25 ;  /* 0x800000191a1f7221 */ /* 0x010fc60000000000 */
[----:B------:R-:W-:-:S04]  /*5a80*/  FFMA R6, R37, R37, R6 ;  /* 0x0000002525067223 */ /* 0x000fc80000000006 */
[----:B------:R-:W-:-:S07]  /*5a90*/  FFMA R6, R31, R31, R6 ;  /* 0x0000001f1f067223 */ /* 0x000fce0000000006 */
.L_x_36:
        /* <DEDUP_REMOVED lines=13> */
[C---:B------:R-:W-:Y:S02]  /*5b70*/  @P0 IMAD.WIDE R28, R10.reuse, 0x4, R36 ;  /* 0x000000040a1c0825 */ /* 0x040fe400078e0224 */
[----:B------:R0:W4:Y:S02]  /*5b80*/  @P0 LDG.E R34, desc[UR6][R30.64] ;  /* 0x000000061e220981 */ /* 0x000124000c1e1900 */
[----:B------:R-:W-:Y:S02]  /*5b90*/  @P0 IMAD R33, R10, 0x2, R33 ;  /* 0x000000020a210824 */ /* 0x000fe400078e0221 */
[----:B------:R-:W5:Y:S02]  /*5ba0*/  @P0 LDG.E R28, desc[UR6][R28.64] ;  /* 0x000000061c1c0981 */ /* 0x000f64000c1e1900 */
[----:B--2---:R-:W-:-:S04]  /*5bb0*/  @!P1 IMAD.WIDE R26, R33, 0x4, R26 ;  /* 0x00000004211a9825 */ /* 0x004fc800078e021a */
[----:B0-----:R-:W-:Y:S02]  /*5bc0*/  @P0 IMAD.WIDE R30, R10, 0x4, R30 ;  /* 0x000000040a1e0825 */ /* 0x001fe400078e021e */
[----:B------:R-:W2:Y:S02]  /*5bd0*/  @!P1 LDG.E R26, desc[UR6][R26.64] ;  /* 0x000000061a1a9981 */ /* 0x000ea4000c1e1900 */
[----:B---3--:R-:W-:Y:S02]  /*5be0*/  @!P1 IMAD.WIDE R24, R35, 0x4, R24 ;  /* 0x0000000423189825 */ /* 0x008fe400078e0218 */
[----:B------:R-:W5:Y:S04]  /*5bf0*/  @P0 LDG.E R31, desc[UR6][R30.64] ;  /* 0x000000061e1f0981 */ /* 0x000f68000c1e1900 */
[----:B------:R-:W2:Y:S01]  /*5c00*/  @!P1 LDG.E R25, desc[UR6][R24.64] ;  /* 0x0000000618199981 */ /* 0x000ea2000c1e1900 */
[----:B----4-:R-:W-:-:S04]  /*5c10*/  @P0 FADD R33, R32, -R34 ;  /* 0x8000002220210221 */ /* 0x010fc80000000000 */
[----:B------:R-:W-:Y:S01]  /*5c20*/  @P0 FFMA R33, R33, R33, R6 ;  /* 0x0000002121210223 */ /* 0x000fe20000000006 */
[----:B-----5:R-:W-:-:S04]  /*5c30*/  @P0 FADD R28, R28, -R31 ;  /* 0x8000001f1c1c0221 */ /* 0x020fc80000000000 */
[----:B------:R-:W-:Y:S01]  /*5c40*/  @P0 FFMA R6, R28, R28, R33 ;  /* 0x0000001c1c060223 */ /* 0x000fe20000000021 */
[----:B--2---:R-:W-:-:S04]  /*5c50*/  @!P1 FADD R29, R26, -R25 ;  /* 0x800000191a1d9221 */ /* 0x004fc80000000000 */
[----:B------:R-:W-:-:S07]  /*5c60*/  @!P1 FFMA R6, R29, R29, R6 ;  /* 0x0000001d1d069223 */ /* 0x000fce0000000006 */
.L_x_33:
[----:B------:R-:W0:Y:S01]  /*5c70*/  LDC.64 R26, c[0x0][0x3a0] ;  /* 0x0000e800ff1a7b82 */ /* 0x000e220000000a00 */
[----:B------:R-:W1:Y:S01]  /*5c80*/  LDCU UR4, c[0x0][0x3b4] ;  /* 0x00007680ff0477ac */ /* 0x000e620008000800 */
[----:B0-----:R-:W-:-:S05]  /*5c90*/  IMAD.WIDE R26, R19, 0x4, R26 ;  /* 0x00000004131a7825 */ /* 0x001fca00078e021a */
[----:B------:R-:W2:Y:S01]  /*5ca0*/  LDG.E R25, desc[UR6][R26.64] ;  /* 0x000000061a197981 */ /* 0x000ea2000c1e1900 */
[----:B-1----:R-:W-:Y:S01]  /*5cb0*/  UISETP.GE.AND UP0, UPT, UR4, 0x1, UPT ;  /* 0x000000010400788c */ /* 0x002fe2000bf06270 */
[----:B--2---:R-:W-:-:S13]  /*5cc0*/  FSETP.GT.AND P0, PT, R25, R6, PT ;  /* 0x000000061900720b */ /* 0x004fda0003f04000 */
[----:B------:R-:W0:Y:S01]  /*5cd0*/  @P0 LDC.64 R24, c[0x0][0x390] ;  /* 0x0000e400ff180b82 */ /* 0x000e220000000a00 */
[----:B------:R-:W-:Y:S01]  /*5ce0*/  @P0 SHF.L.U32 R29, R19, 0x1, RZ ;  /* 0x00000001131d0819 */ /* 0x000fe200000006ff */
[----:B------:R-:W-:Y:S01]  /*5cf0*/  @P0 IMAD.IADD R19, R15, 0x1, -R18 ;  /* 0x000000010f130824 */ /* 0x000fe200078e0a12 */
[----:B------:R1:W-:Y:S03]  /*5d00*/  @P0 STG.E desc[UR6][R26.64], R6 ;  /* 0x000000061a000986 */ /* 0x0003e6000c101906 */
[----:B0-----:R-:W-:Y:S01]  /*5d10*/  @P0 IMAD.WIDE R24, R29, 0x4, R24 ;  /* 0x000000041d180825 */ /* 0x001fe200078e0218 */
[----:B------:R-:W-:-:S04]  /*5d20*/  @P0 IADD3 R29, PT, PT, R14, -R17, RZ ;  /* 0x800000110e1d0210 */ /* 0x000fc80007ffe0ff */
[----:B------:R1:W-:Y:S04]  /*5d30*/  @P0 STG.E desc[UR6][R24.64], R19 ;  /* 0x0000001318000986 */ /* 0x0003e8000c101906 */
[----:B------:R1:W-:Y:S01]  /*5d40*/  @P0 STG.E desc[UR6][R24.64+0x4], R29 ;  /* 0x0000041d18000986 */ /* 0x0003e2000c101906 */
[----:B------:R-:W-:Y:S05]  /*5d50*/  BRA.U !UP0, `(.L_x_37) ;  /* 0x0000001508607547 */ /* 0x000fea000b800000 */
[----:B------:R-:W-:Y:S02]  /*5d60*/  UIADD3 UR4, UPT, UPT, UR8, 0x1, URZ ;  /* 0x0000000108047890 */ /* 0x000fe4000fffe0ff */
[C---:B------:R-:W-:Y:S02]  /*5d70*/  VIADDMNMX R30, R17.reuse, -UR8, RZ, !PT ;  /* 0x80000008111e7c46 */ /* 0x040fe4000f8001ff */
[C---:B-1----:R-:W-:Y:S02]  /*5d80*/  VIADDMNMX R19, R18.reuse, -UR8, RZ, !PT ;  /* 0x8000000812137c46 */ /* 0x042fe4000f8001ff */
[----:B------:R-:W-:Y:S02]  /*5d90*/  VIADDMNMX R6, R18, UR4, R9, PT ;  /* 0x0000000412067c46 */ /* 0x000fe4000b800109 */
[----:B------:R-:W-:Y:S01]  /*5da0*/  VIADDMNMX R9, R17, UR4, R0, PT ;  /* 0x0000000411097c46 */ /* 0x000fe2000b800100 */
[----:B------:R-:W-:Y:S01]  /*5db0*/  UMOV UR4, URZ ;  /* 0x000000ff00047c82 */ /* 0x000fe20008000000 */
[----:B------:R-:W-:-:S03]  /*5dc0*/  IADD3 R31, PT, PT, -R19, R6, RZ ;  /* 0x00000006131f7210 */ /* 0x000fc60007ffe1ff */
[----:B------:R-:W-:-:S07]  /*5dd0*/  IMAD.IADD R32, R9, 0x1, -R30 ;  /* 0x0000000109207824 */ /* 0x000fce00078e0a1e */
.L_x_49:
[----:B------:R-:W-:Y:S01]  /*5de0*/  SHF.R.U32.HI R0, RZ, 0x2, R7 ;  /* 0x00000002ff007819 */ /* 0x000fe20000011607 */
[----:B------:R-:W-:Y:S01]  /*5df0*/  IMAD.MOV.U32 R9, RZ, RZ, 0x2f800000 ;  /* 0x2f800000ff097424 */ /* 0x000fe200078e00ff */
[----:B------:R-:W-:Y:S01]  /*5e00*/  MOV R13, 0x7f800000 ;  /* 0x7f800000000d7802 */ /* 0x000fe20000000f00 */
[----:B------:R-:W-:Y:S01]  /*5e10*/  IMAD.MOV.U32 R12, RZ, RZ, 0x3e055027 ;  /* 0x3e055027ff0c7424 */ /* 0x000fe200078e00ff */
[----:B------:R-:W-:Y:S01]  /*5e20*/  LOP3.LUT R7, R0, R7, RZ, 0x3c, !PT ;  /* 0x0000000700077212 */ /* 0x000fe200078e3cff */
[----:B------:R-:W0:Y:S01]  /*5e30*/  LDCU UR5, c[0x0][0x3b4] ;  /* 0x00007680ff0577ac */ /* 0x000e220008000800 */
[----:B------:R-:W-:Y:S01]  /*5e40*/  SHF.L.U32 R0, R5, 0x4, RZ ;  /* 0x0000000405007819 */ /* 0x000fe200000006ff */
[----:B-1----:R-:W-:Y:S01]  /*5e50*/  HFMA2 R27, -RZ, RZ, 0.1495361328125, 0.0004794597625732421875 ;  /* 0x30c90fdbff1b7431 */ /* 0x002fe200000001ff */
[C---:B------:R-:W-:Y:S01]  /*5e60*/  SHF.L.U32 R6, R7.reuse, 0x1, RZ ;  /* 0x0000000107067819 */ /* 0x040fe200000006ff */
[----:B------:R-:W-:Y:S01]  /*5e70*/  UIADD3 UR4, UPT, UPT, UR4, 0x1, URZ ;  /* 0x0000000104047890 */ /* 0x000fe2000fffe0ff */
[----:B------:R-:W-:Y:S02]  /*5e80*/  BSSY.RECONVERGENT B0, `(.L_x_38) ;  /* 0x0000036000007945 */ /* 0x000fe40003800200 */
[----:B------:R-:W-:-:S04]  /*5e90*/  LOP3.LUT R0, R7, R6, R0, 0x96, !PT ;  /* 0x0000000607007212 */ /* 0x000fc800078e9600 */
[----:B------:R-:W-:-:S04]  /*5ea0*/  LOP3.LUT R7, R0, R5, RZ, 0x3c, !PT ;  /* 0x0000000500077212 */ /* 0x000fc800078e3cff */
[----:B------:R-:W-:Y:S01]  /*5eb0*/  IADD3 R0, PT, PT, R8, 0x587c5, R7 ;  /* 0x000587c508007810 */ /* 0x000fe20007ffe007 */
[----:B0-----:R-:W-:-:S03]  /*5ec0*/  UISETP.NE.AND UP0, UPT, UR4, UR5, UPT ;  /* 0x000000050400728c */ /* 0x001fc6000bf05270 */
[----:B------:R-:W-:-:S05]  /*5ed0*/  I2FP.F32.U32 R0, R0 ;  /* 0x0000000000007245 */ /* 0x000fca0000201000 */
[----:B------:R-:W-:-:S05]  /*5ee0*/  FFMA R0, R0, R9, 1.1641532182693481445e-10 ;  /* 0x2f00000000007423 */ /* 0x000fca0000000009 */
[----:B------:R-:W-:-:S13]  /*5ef0*/  FSETP.GEU.AND P0, PT, R0, 1.175494350822287508e-38, PT ;  /* 0x008000000000780b */ /* 0x000fda0003f0e000 */
[----:B------:R-:W-:-:S05]  /*5f00*/  @!P0 FMUL R0, R0, 8388608 ;  /* 0x4b00000000008820 */ /* 0x000fca0000400000 */
[----:B------:R-:W-:-:S04]  /*5f10*/  IADD3 R6, PT, PT, R0, -0x3f2aaaab, RZ ;  /* 0xc0d5555500067810 */ /* 0x000fc80007ffe0ff */
        /* <DEDUP_REMOVED lines=20> */
[----:B------:R-:W-:Y:S02]  /*6060*/  IMAD.SHL.U32 R2, R7, 0x10, RZ ;  /* 0x0000001007027824 */ /* 0x000fe400078e00ff */
[C---:B------:R-:W-:Y:S01]  /*6070*/  SHF.L.U32 R11, R9.reuse, 0x1, RZ ;  /* 0x00000001090b7819 */ /* 0x040fe200000006ff */
[C---:B------:R-:W-:Y:S01]  /*6080*/  @P0 FFMA R6, R0.reuse, R13, +INF ;  /* 0x7f80000000060423 */ /* 0x040fe2000000000d */
[----:B------:R-:W-:Y:S02]  /*6090*/  FSETP.NEU.AND P0, PT, R0, RZ, PT ;  /* 0x000000ff0000720b */ /* 0x000fe40003f0d000 */
[----:B------:R-:W-:Y:S01]  /*60a0*/  LOP3.LUT R2, R9, R11, R2, 0x96, !PT ;  /* 0x0000000b09027212 */ /* 0x000fe200078e9602 */
[----:B------:R-:W-:-:S03]  /*60b0*/  FMUL R6, R6, -2 ;  /* 0xc000000006067820 */ /* 0x000fc60000400000 */
[----:B------:R-:W-:Y:S02]  /*60c0*/  LOP3.LUT R9, R2, R7, RZ, 0x3c, !PT ;  /* 0x0000000702097212 */ /* 0x000fe400078e3cff */
[----:B------:R-:W-:Y:S02]  /*60d0*/  FSEL R11, R6, +INF , P0 ;  /* 0x7f800000060b7808 */ /* 0x000fe40000000000 */
[----:B------:R-:W-:Y:S02]  /*60e0*/  IADD3 R6, PT, PT, R8, 0xb0f8a, RZ ;  /* 0x000b0f8a08067810 */ /* 0x000fe40007ffe0ff */
[----:B------:R-:W-:Y:S01]  /*60f0*/  IADD3 R12, PT, PT, R11, -0xd000000, RZ ;  /* 0xf30000000b0c7810 */ /* 0x000fe20007ffe0ff */
[----:B------:R0:W1:Y:S02]  /*6100*/  MUFU.RSQ R2, R11 ;  /* 0x0000000b00027308 */ /* 0x0000640000001400 */
[----:B------:R-:W-:Y:S01]  /*6110*/  IMAD.IADD R0, R9, 0x1, R6 ;  /* 0x0000000109007824 */ /* 0x000fe200078e0206 */
[----:B------:R-:W-:-:S04]  /*6120*/  ISETP.GT.U32.AND P0, PT, R12, 0x727fffff, PT ;  /* 0x727fffff0c00780c */ /* 0x000fc80003f04070 */
[----:B------:R-:W-:-:S05]  /*6130*/  I2FP.F32.U32 R0, R0 ;  /* 0x0000000000007245 */ /* 0x000fca0000201000 */
[----:B------:R-:W-:-:S04]  /*6140*/  FFMA R27, R0, R27, 7.314590599882819788e-10 ;  /* 0x30490fdb001b7423 */ /* 0x000fc8000000001b */
[----:B0-----:R-:W-:Y:S05]  /*6150*/  @!P0 BRA `(.L_x_39) ;  /* 0x0000000000108947 */ /* 0x001fea0003800000 */
[----:B------:R-:W-:Y:S02]  /*6160*/  MOV R0, R11 ;  /* 0x0000000b00007202 */ /* 0x000fe40000000f00 */
[----:B------:R-:W-:-:S07]  /*6170*/  MOV R12, 0x6190 ;  /* 0x00006190000c7802 */ /* 0x000fce0000000f00 */
[----:B-1----:R-:W-:Y:S05]  /*6180*/  CALL.REL.NOINC `($__internal_0_$__cuda_sm20_sqrt_rn_f32_slowpath) ;  /* 0x0000004000107944 */ /* 0x002fea0003c00000 */
[----:B------:R-:W-:Y:S05]  /*6190*/  BRA `(.L_x_40) ;  /* 0x0000000000107947 */ /* 0x000fea0003800000 */
.L_x_39:
[----:B-1----:R-:W-:Y:S01]  /*61a0*/  FMUL.FTZ R0, R11, R2 ;  /* 0x000000020b007220 */ /* 0x002fe20000410000 */
[----:B------:R-:W-:-:S03]  /*61b0*/  FMUL.FTZ R2, R2, 0.5 ;  /* 0x3f00000002027820 */ /* 0x000fc60000410000 */
[----:B------:R-:W-:-:S04]  /*61c0*/  FFMA R11, -R0, R0, R11 ;  /* 0x00000000000b7223 */ /* 0x000fc8000000010b */
[----:B------:R-:W-:-:S07]  /*61d0*/  FFMA R0, R11, R2, R0 ;  /* 0x000000020b007223 */ /* 0x000fce0000000000 */
.L_x_40:
[----:B------:R-:W-:Y:S05]  /*61e0*/  BSYNC.RECONVERGENT B0 ;  /* 0x0000000000007941 */ /* 0x000fea0003800200 */
.L_x_38:
[----:B------:R-:W-:Y:S01]  /*61f0*/  FMUL.RZ R27, R27, 0.15915493667125701904 ;  /* 0x3e22f9831b1b7820 */ /* 0x000fe2000040c000 */
[----:B------:R-:W0:Y:S01]  /*6200*/  LDCU UR5, c[0x0][0x3b8] ;  /* 0x00007700ff0577ac */ /* 0x000e220008000800 */
[----:B------:R-:W1:Y:S01]  /*6210*/  LDC R12, c[0x0][0x3a8] ;  /* 0x0000ea00ff0c7b82 */ /* 0x000e620000000800 */
[----:B------:R-:W-:Y:S01]  /*6220*/  BSSY.RECONVERGENT B0, `(.L_x_41) ;  /* 0x0000042000007945 */ /* 0x000fe20003800200 */
[----:B------:R-:W2:Y:S01]  /*6230*/  MUFU.SIN R11, R27 ;  /* 0x0000001b000b7308 */ /* 0x000ea20000000400 */
[----:B------:R-:W-:-:S07]  /*6240*/  MOV R26, R5 ;  /* 0x00000005001a7202 */ /* 0x000fce0000000f00 */
[----:B------:R3:W4:Y:S01]  /*6250*/  MUFU.COS R13, R27 ;  /* 0x0000001b000d7308 */ /* 0x0007220000000000 */
[----:B0-----:R-:W-:Y:S01]  /*6260*/  I2FP.F32.S32 R24, UR5 ;  /* 0x0000000500187c45 */ /* 0x001fe20008201400 */
[----:B--2---:R-:W-:Y:S01]  /*6270*/  FMUL R11, R11, R0 ;  /* 0x000000000b0b7220 */ /* 0x004fe20000400000 */
[----:B---3--:R-:W-:-:S03]  /*6280*/  IMAD.MOV.U32 R27, RZ, RZ, R7 ;  /* 0x000000ffff1b7224 */ /* 0x008fc600078e0007 */
[C---:B------:R-:W-:Y:S02]  /*6290*/  FMUL R2, R24.reuse, R11 ;  /* 0x0000000b18027220 */ /* 0x040fe40000400000 */
[----:B------:R-:W0:Y:S01]  /*62a0*/  LDC R11, c[0x0][0x3b0] ;  /* 0x0000ec00ff0b7b82 */ /* 0x000e220000000800 */
[----:B----4-:R-:W-:Y:S01]  /*62b0*/  FMUL R0, R13, R0 ;  /* 0x000000000d007220 */ /* 0x010fe20000400000 */
[----:B------:R-:W2:Y:S03]  /*62c0*/  F2I.TRUNC.NTZ R25, R2 ;  /* 0x0000000200197305 */ /* 0x000ea6000020f100 */
[----:B------:R-:W-:-:S03]  /*62d0*/  FMUL R24, R24, R0 ;  /* 0x0000000018187220 */ /* 0x000fc60000400000 */
[----:B------:R-:W3:Y:S03]  /*62e0*/  LDC R13, c[0x0][0x3ac] ;  /* 0x0000eb00ff0d7b82 */ /* 0x000ee60000000800 */
[----:B------:R-:W4:Y:S01]  /*62f0*/  F2I.TRUNC.NTZ R24, R24 ;  /* 0x0000001800187305 */ /* 0x000f22000020f100 */
[----:B--2---:R-:W-:Y:S01]  /*6300*/  IMAD.IADD R34, R18, 0x1, R25 ;  /* 0x0000000112227824 */ /* 0x004fe200078e0219 */
[----:B------:R-:W-:-:S04]  /*6310*/  MOV R25, R9 ;  /* 0x0000000900197202 */ /* 0x000fc80000000f00 */
[C---:B------:R-:W-:Y:S02]  /*6320*/  ISETP.GT.AND P4, PT, R34.reuse, -0x1, PT ;  /* 0xffffffff2200780c */ /* 0x040fe40003f84270 */
[----:B0-----:R-:W-:Y:S02]  /*6330*/  ISETP.GE.AND P0, PT, R11, 0x1, PT ;  /* 0x000000010b00780c */ /* 0x001fe40003f06270 */
[----:B----4-:R-:W-:Y:S02]  /*6340*/  IADD3 R33, PT, PT, R17, R24, RZ ;  /* 0x0000001811217210 */ /* 0x010fe40007ffe0ff */
[----:B------:R-:W-:Y:S02]  /*6350*/  MOV R24, R4 ;  /* 0x0000000400187202 */ /* 0x000fe40000000f00 */
[----:B------:R-:W-:Y:S02]  /*6360*/  ISETP.GT.AND P1, PT, R33, -0x1, PT ;  /* 0xffffffff2100780c */ /* 0x000fe40003f24270 */
[----:B---3--:R-:W-:-:S02]  /*6370*/  ISETP.GE.AND P3, PT, R34, R13, PT ;  /* 0x0000000d2200720c */ /* 0x008fc40003f66270 */
[----:B-1----:R-:W-:-:S11]  /*6380*/  ISETP.GE.AND P2, PT, R33, R12, PT ;  /* 0x0000000c2100720c */ /* 0x002fd60003f46270 */
[----:B------:R-:W-:Y:S05]  /*6390*/  @!P3 BRA P4, `(.L_x_42) ;  /* 0x0000000000a8b947 */ /* 0x000fea0002000000 */
[-C--:B------:R-:W-:Y:S01]  /*63a0*/  IABS R24, R31.reuse ;  /* 0x0000001f00187213 */ /* 0x080fe20000000000 */
[----:B------:R-:W-:Y:S01]  /*63b0*/  HFMA2 R29, -RZ, RZ, 0.1171875, 0 ;  /* 0x2f800000ff1d7431 */ /* 0x000fe200000001ff */
[----:B------:R-:W-:Y:S02]  /*63c0*/  SHF.R.U32.HI R2, RZ, 0x2, R3 ;  /* 0x00000002ff027819 */ /* 0x000fe40000011603 */
[----:B------:R-:W0:Y:S01]  /*63d0*/  I2F.RP R26, R24 ;  /* 0x00000018001a7306 */ /* 0x000e220000209400 */
[----:B------:R-:W-:Y:S02]  /*63e0*/  I2FP.F32.S32 R27, R31 ;  /* 0x0000001f001b7245 */ /* 0x000fe40000201400 */
[----:B------:R-:W-:Y:S01]  /*63f0*/  LOP3.LUT R3, R2, R3, RZ, 0x3c, !PT ;  /* 0x0000000302037212 */ /* 0x000fe200078e3cff */
[----:B------:R-:W-:-:S03]  /*6400*/  IMAD.SHL.U32 R2, R9, 0x10, RZ ;  /* 0x0000001009027824 */ /* 0x000fc600078e00ff */
[----:B------:R-:W-:-:S04]  /*6410*/  SHF.L.U32 R6, R3, 0x1, RZ ;  /* 0x0000000103067819 */ /* 0x000fc800000006ff */
[----:B------:R-:W-:Y:S02]  /*6420*/  LOP3.LUT R2, R3, R6, R2, 0x96, !PT ;  /* 0x0000000603027212 */ /* 0x000fe400078e9602 */
[----:B------:R-:W-:Y:S01]  /*6430*/  IADD3 R6, PT, PT, R8, 0x10974f, RZ ;  /* 0x0010974f08067810 */ /* 0x000fe20007ffe0ff */
[----:B0-----:R-:W0:Y:S01]  /*6440*/  MUFU.RCP R26, R26 ;  /* 0x0000001a001a7308 */ /* 0x001e220000001000 */
[----:B------:R-:W-:-:S04]  /*6450*/  LOP3.LUT R25, R2, R9, RZ, 0x3c, !PT ;  /* 0x0000000902197212 */ /* 0x000fc800078e3cff */
[----:B------:R-:W-:-:S04]  /*6460*/  IADD3 R2, PT, PT, R25, R6, RZ ;  /* 0x0000000619027210 */ /* 0x000fc80007ffe0ff */
[----:B------:R-:W-:-:S05]  /*6470*/  I2FP.F32.U32 R2, R2 ;  /* 0x0000000200027245 */ /* 0x000fca0000201000 */
[----:B------:R-:W-:Y:S01]  /*6480*/  FFMA R2, R2, R29, 1.1641532182693481445e-10 ;  /* 0x2f00000002027423 */ /* 0x000fe2000000001d */
[----:B0-----:R-:W-:-:S03]  /*6490*/  VIADD R3, R26, 0xffffffe ;  /* 0x0ffffffe1a037836 */ /* 0x001fc60000000000 */
[----:B------:R-:W-:-:S04]  /*64a0*/  FMUL R2, R2, R27 ;  /* 0x0000001b02027220 */ /* 0x000fc80000400000 */
[----:B------:R0:W1:Y:S08]  /*64b0*/  F2I.TRUNC.NTZ R8, R2 ;  /* 0x0000000200087305 */ /* 0x000070000020f100 */
[----:B------:R-:W2:Y:S01]  /*64c0*/  F2I.FTZ.U32.TRUNC.NTZ R3, R3 ;  /* 0x0000000300037305 */ /* 0x000ea2000021f000 */
[----:B0-----:R-:W-:Y:S02]  /*64d0*/  MOV R2, RZ ;  /* 0x000000ff00027202 */ /* 0x001fe40000000f00 */
[----:B-1----:R-:W-:-:S02]  /*64e0*/  IABS R26, R8 ;  /* 0x00000008001a7213 */ /* 0x002fc40000000000 */
[----:B------:R-:W-:Y:S01]  /*64f0*/  ISETP.GE.AND P5, PT, R8, RZ, PT ;  /* 0x000000ff0800720c */ /* 0x000fe20003fa6270 */
[----:B--2---:R-:W-:-:S04]  /*6500*/  IMAD.MOV R27, RZ, RZ, -R3 ;  /* 0x000000ffff1b7224 */ /* 0x004fc800078e0a03 */
[----:B------:R-:W-:-:S04]  /*6510*/  IMAD R27, R27, R24, RZ ;  /* 0x000000181b1b7224 */ /* 0x000fc800078e02ff */
[----:B------:R-:W-:Y:S01]  /*6520*/  IMAD.HI.U32 R3, R3, R27, R2 ;  /* 0x0000001b03037227 */ /* 0x000fe200078e0002 */
[----:B------:R-:W-:-:S04]  /*6530*/  IABS R27, R31 ;  /* 0x0000001f001b7213 */ /* 0x000fc80000000000 */
[----:B------:R-:W-:Y:S01]  /*6540*/  IADD3 R27, PT, PT, RZ, -R27, RZ ;  /* 0x8000001bff1b7210 */ /* 0x000fe20007ffe0ff */
[----:B------:R-:W-:-:S04]  /*6550*/  IMAD.HI.U32 R3, R3, R26, RZ ;  /* 0x0000001a03037227 */ /* 0x000fc800078e00ff */
[----:B------:R-:W-:Y:S01]  /*6560*/  IMAD R3, R3, R27, R26 ;  /* 0x0000001b03037224 */ /* 0x000fe200078e021a */
[----:B------:R-:W-:Y:S02]  /*6570*/  MOV R27, R9 ;  /* 0x00000009001b7202 */ /* 0x000fe40000000f00 */
[----:B------:R-:W-:Y:S02]  /*6580*/  MOV R26, R7 ;  /* 0x00000007001a7202 */ /* 0x000fe40000000f00 */
[----:B------:R-:W-:-:S13]  /*6590*/  ISETP.GT.U32.AND P3, PT, R24, R3, PT ;  /* 0x000000031800720c */ /* 0x000fda0003f64070 */
[----:B------:R-:W-:Y:S01]  /*65a0*/  @!P3 IMAD.IADD R3, R3, 0x1, -R24 ;  /* 0x000000010303b824 */ /* 0x000fe200078e0a18 */
[----:B------:R-:W-:-:S04]  /*65b0*/  ISETP.NE.AND P3, PT, R31, RZ, PT ;  /* 0x000000ff1f00720c */ /* 0x000fc80003f65270 */
[----:B------:R-:W-:-:S13]  /*65c0*/  ISETP.GT.U32.AND P4, PT, R24, R3, PT ;  /* 0x000000031800720c */ /* 0x000fda0003f84070 */
[----:B------:R-:W-:Y:S01]  /*65d0*/  @!P4 IADD3 R3, PT, PT, R3, -R24, RZ ;  /* 0x800000180303c210 */ /* 0x000fe20007ffe0ff */
[----:B------:R-:W-:-:S03]  /*65e0*/  IMAD.MOV.U32 R24, RZ, RZ, R5 ;  /* 0x000000ffff187224 */ /* 0x000fc600078e0005 */
[----:B------:R-:W-:Y:S02]  /*65f0*/  MOV R34, R3 ;  /* 0x0000000300227202 */ /* 0x000fe40000000f00 */
[----:B------:R-:W-:-:S03]  /*6600*/  MOV R3, R4 ;  /* 0x0000000400037202 */ /* 0x000fc60000000f00 */
[----:B------:R-:W-:Y:S01]  /*6610*/  @!P5 IMAD.MOV R34, RZ, RZ, -R34 ;  /* 0x000000ffff22d224 */ /* 0x000fe200078e0a22 */
[----:B------:R-:W-:-:S04]  /*6620*/  @!P3 LOP3.LUT R34, RZ, R31, RZ, 0x33, !PT ;  /* 0x0000001fff22b212 */ /* 0x000fc800078e33ff */
[----:B------:R-:W-:-:S07]  /*6630*/  IADD3 R34, PT, PT, R19, R34, RZ ;  /* 0x0000002213227210 */ /* 0x000fce0007ffe0ff */
.L_x_42:
[----:B------:R-:W-:Y:S05]  /*6640*/  BSYNC.RECONVERGENT B0 ;  /* 0x0000000000007941 */ /* 0x000fea0003800200 */
.L_x_41:
[----:B------:R-:W-:Y:S01]  /*6650*/  BSSY.RECONVERGENT B0, `(.L_x_43) ;  /* 0x0000030000007945 */ /* 0x000fe20003800200 */
[----:B------:R-:W-:Y:S01]  /*6660*/  IMAD.MOV.U32 R5, RZ, RZ, R25 ;  /* 0x000000ffff057224 */ /* 0x000fe200078e0019 */
[----:B------:R-:W-:Y:S01]  /*6670*/  MOV R4, R27 ;  /* 0x0000001b00047202 */ /* 0x000fe20000000f00 */
[----:B------:R-:W-:Y:S01]  /*6680*/  IMAD.MOV.U32 R2, RZ, RZ, R24 ;  /* 0x000000ffff027224 */ /* 0x000fe200078e0018 */
[----:B------:R-:W-:Y:S01]  /*6690*/  MOV R9, R26 ;  /* 0x0000001a00097202 */ /* 0x000fe20000000f00 */
[----:B------:R-:W-:Y:S06]  /*66a0*/  @!P2 BRA P1, `(.L_x_44) ;  /* 0x0000000000a8a947 */ /* 0x000fec0000800000 */
[-C--:B------:R-:W-:Y:S01]  /*66b0*/  IABS R4, R32.reuse ;  /* 0x0000002000047213 */ /* 0x080fe20000000000 */
[----:B------:R-:W-:Y:S01]  /*66c0*/  VIADD R6, R6, 0x587c5 ;  /* 0x000587c506067836 */ /* 0x000fe20000000000 */
[----:B------:R-:W-:Y:S01]  /*66d0*/  SHF.R.U32.HI R2, RZ, 0x2, R3 ;  /* 0x00000002ff027819 */ /* 0x000fe20000011603 */
[----:B------:R-:W-:Y:S01]  /*66e0*/  IMAD.MOV.U32 R9, RZ, RZ, 0x2f800000 ;  /* 0x2f800000ff097424 */ /* 0x000fe200078e00ff */
[----:B------:R-:W0:Y:S01]  /*66f0*/  I2F.RP R7, R4 ;  /* 0x0000000400077306 */ /* 0x000e220000209400 */
[----:B------:R-:W-:Y:S02]  /*6700*/  IABS R8, R32 ;  /* 0x0000002000087213 */ /* 0x000fe40000000000 */
[----:B------:R-:W-:Y:S02]  /*6710*/  LOP3.LUT R3, R2, R3, RZ, 0x3c, !PT ;  /* 0x0000000302037212 */ /* 0x000fe400078e3cff */
[----:B------:R-:W-:Y:S01]  /*6720*/  SHF.L.U32 R2, R25, 0x4, RZ ;  /* 0x0000000419027819 */ /* 0x000fe200000006ff */
[----:B------:R-:W-:Y:S01]  /*6730*/  IMAD.MOV R8, RZ, RZ, -R8 ;  /* 0x000000ffff087224 */ /* 0x000fe200078e0a08 */
[----:B------:R-:W-:-:S04]  /*6740*/  SHF.L.U32 R5, R3, 0x1, RZ ;  /* 0x0000000103057819 */ /* 0x000fc800000006ff */
[----:B------:R-:W-:Y:S01]  /*6750*/  LOP3.LUT R2, R3, R5, R2, 0x96, !PT ;  /* 0x0000000503027212 */ /* 0x000fe200078e9602 */
[----:B0-----:R-:W0:Y:S03]  /*6760*/  MUFU.RCP R7, R7 ;  /* 0x0000000700077308 */ /* 0x001e260000001000 */
[----:B------:R-:W-:-:S04]  /*6770*/  LOP3.LUT R5, R2, R25, RZ, 0x3c, !PT ;  /* 0x0000001902057212 */ /* 0x000fc800078e3cff */
[----:B------:R-:W-:-:S04]  /*6780*/  IADD3 R2, PT, PT, R5, R6, RZ ;  /* 0x0000000605027210 */ /* 0x000fc80007ffe0ff */
[----:B------:R-:W-:-:S05]  /*6790*/  I2FP.F32.U32 R2, R2 ;  /* 0x0000000200027245 */ /* 0x000fca0000201000 */
[----:B------:R-:W-:Y:S01]  /*67a0*/  FFMA R2, R2, R9, 1.1641532182693481445e-10 ;  /* 0x2f00000002027423 */ /* 0x000fe20000000009 */
[----:B0-----:R-:W-:Y:S02]  /*67b0*/  IADD3 R3, PT, PT, R7, 0xffffffe, RZ ;  /* 0x0ffffffe07037810 */ /* 0x001fe40007ffe0ff */
[----:B------:R-:W-:-:S04]  /*67c0*/  I2FP.F32.S32 R7, R32 ;  /* 0x0000002000077245 */ /* 0x000fc80000201400 */
[----:B------:R-:W0:Y:S01]  /*67d0*/  F2I.FTZ.U32.TRUNC.NTZ R3, R3 ;  /* 0x0000000300037305 */ /* 0x000e22000021f000 */
[----:B------:R-:W-:Y:S01]  /*67e0*/  FMUL R7, R2, R7 ;  /* 0x0000000702077220 */ /* 0x000fe20000400000 */
[----:B------:R-:W-:-:S06]  /*67f0*/  HFMA2 R2, -RZ, RZ, 0, 0 ;  /* 0x00000000ff027431 */ /* 0x000fcc00000001ff */
[----:B------:R-:W1:Y:S01]  /*6800*/  F2I.TRUNC.NTZ R7, R7 ;  /* 0x0000000700077305 */ /* 0x000e62000020f100 */
[----:B0-----:R-:W-:-:S05]  /*6810*/  IADD3 R9, PT, PT, RZ, -R3, RZ ;  /* 0x80000003ff097210 */ /* 0x001fca0007ffe0ff */
[----:B------:R-:W-:Y:S01]  /*6820*/  IMAD R9, R9, R4, RZ ;  /* 0x0000000409097224 */ /* 0x000fe200078e02ff */
[----:B-1----:R-:W-:-:S03]  /*6830*/  ISETP.GE.AND P3, PT, R7, RZ, PT ;  /* 0x000000ff0700720c */ /* 0x002fc60003f66270 */
[----:B------:R-:W-:Y:S01]  /*6840*/  IMAD.HI.U32 R2, R3, R9, R2 ;  /* 0x0000000903027227 */ /* 0x000fe200078e0002 */
[----:B------:R-:W-:-:S03]  /*6850*/  IABS R3, R7 ;  /* 0x0000000700037213 */ /* 0x000fc60000000000 */
[----:B------:R-:W-:Y:S02]  /*6860*/  IMAD.MOV.U32 R9, RZ, RZ, R27 ;  /* 0x000000ffff097224 */ /* 0x000fe400078e001b */
[----:B------:R-:W-:-:S04]  /*6870*/  IMAD.HI.U32 R2, R2, R3, RZ ;  /* 0x0000000302027227 */ /* 0x000fc800078e00ff */
[----:B------:R-:W-:Y:S01]  /*6880*/  IMAD R3, R2, R8, R3 ;  /* 0x0000000802037224 */ /* 0x000fe200078e0203 */
[----:B------:R-:W-:-:S04]  /*6890*/  MOV R2, R26 ;  /* 0x0000001a00027202 */ /* 0x000fc80000000f00 */
[----:B------:R-:W-:-:S13]  /*68a0*/  ISETP.GT.U32.AND P1, PT, R4, R3, PT ;  /* 0x000000030400720c */ /* 0x000fda0003f24070 */
[----:B------:R-:W-:Y:S02]  /*68b0*/  @!P1 IADD3 R3, PT, PT, R3, -R4, RZ ;  /* 0x8000000403039210 */ /* 0x000fe40007ffe0ff */
[----:B------:R-:W-:Y:S02]  /*68c0*/  ISETP.NE.AND P1, PT, R32, RZ, PT ;  /* 0x000000ff2000720c */ /* 0x000fe40003f25270 */
[----:B------:R-:W-:-:S13]  /*68d0*/  ISETP.GT.U32.AND P2, PT, R4, R3, PT ;  /* 0x000000030400720c */ /* 0x000fda0003f44070 */
[----:B------:R-:W-:Y:S02]  /*68e0*/  @!P2 IADD3 R3, PT, PT, R3, -R4, RZ ;  /* 0x800000040303a210 */ /* 0x000fe40007ffe0ff */
[----:B------:R-:W-:-:S03]  /*68f0*/  MOV R4, R25 ;  /* 0x0000001900047202 */ /* 0x000fc60000000f00 */
[----:B------:R-:W-:Y:S01]  /*6900*/  IMAD.MOV.U32 R33, RZ, RZ, R3 ;  /* 0x000000ffff217224 */ /* 0x000fe200078e0003 */
[----:B------:R-:W-:-:S04]  /*6910*/  MOV R3, R24 ;  /* 0x0000001800037202 */ /* 0x000fc80000000f00 */
[----:B------:R-:W-:Y:S02]  /*6920*/  @!P3 IADD3 R33, PT, PT, -R33, RZ, RZ ;  /* 0x000000ff2121b210 */ /* 0x000fe40007ffe1ff */
[----:B------:R-:W-:-:S05]  /*6930*/  @!P1 LOP3.LUT R33, RZ, R32, RZ, 0x33, !PT ;  /* 0x00000020ff219212 */ /* 0x000fca00078e33ff */
[----:B------:R-:W-:-:S07]  /*6940*/  IMAD.IADD R33, R30, 0x1, R33 ;  /* 0x000000011e217824 */ /* 0x000fce00078e0221 */
.L_x_44:
[----:B------:R-:W-:Y:S05]  /*6950*/  BSYNC.RECONVERGENT B0 ;  /* 0x0000000000007941 */ /* 0x000fea0003800200 */
.L_x_43:
[----:B------:R-:W-:Y:S01]  /*6960*/  HFMA2 R35, -RZ, RZ, 0, 0 ;  /* 0x00000000ff237431 */ /* 0x000fe200000001ff */
[----:B------:R-:W-:Y:S01]  /*6970*/  MOV R7, R3 ;  /* 0x0000000300077202 */ /* 0x000fe20000000f00 */
[----:B------:R-:W-:Y:S06]  /*6980*/  @!P0 BRA `(.L_x_45) ;  /* 0x0000000400fc8947 */ /* 0x000fec0003800000 */
[----:B------:R-:W-:Y:S01]  /*6990*/  VIADD R3, R11, 0xffffffff ;  /* 0xffffffff0b037836 */ /* 0x000fe20000000000 */
[----:B------:R-:W-:Y:S01]  /*69a0*/  MOV R35, RZ ;  /* 0x000000ff00237202 */ /* 0x000fe20000000f00 */
[----:B------:R-:W-:-:S03]  /*69b0*/  IMAD R37, R33, R13, R34 ;  /* 0x0000000d21257224 */ /* 0x000fc600078e0222 */
[----:B------:R-:W-:Y:S02]  /*69c0*/  ISETP.GE.U32.AND P0, PT, R3, 0x7, PT ;  /* 0x000000070300780c */ /* 0x000fe40003f06070 */
[----:B------:R-:W-:-:S11]  /*69d0*/  MOV R3, R16 ;  /* 0x0000001000037202 */ /* 0x000fd60000000f00 */
[----:B------:R-:W-:Y:S05]  /*69e0*/  @!P0 BRA `(.L_x_46) ;  /* 0x0000000000ec8947 */ /* 0x000fea0003800000 */
[----:B------:R-:W-:Y:S01]  /*69f0*/  IMAD.MOV.U32 R35, RZ, RZ, RZ ;  /* 0x000000ffff237224 */ /* 0x000fe200078e00ff */
[----:B------:R-:W-:Y:S01]  /*6a00*/  MOV R3, R16 ;  /* 0x0000001000037202 */ /* 0x000fe20000000f00 */
[----:B------:R-:W-:-:S06]  /*6a10*/  UMOV UR5, URZ ;  /* 0x000000ff00057c82 */ /* 0x000fcc0008000000 */
.L_x_47:
        /* <DEDUP_REMOVED lines=21> */
[----:B------:R-:W2:Y:S04]  /*6b70*/  LDG.E R36, desc[UR6][R28.64] ;  /* 0x000000061c247981 */ /* 0x000ea8000c1e1900 */
[----:B------:R0:W2:Y:S01]  /*6b80*/  LDG.E R25, desc[UR6][R26.64] ;  /* 0x000000061a197981 */ /* 0x0000a2000c1e1900 */
[----:B------:R-:W-:Y:S01]  /*6b90*/  FFMA R35, R8, R8, R35 ;  /* 0x0000000808237223 */ /* 0x000fe20000000023 */
[----:B0-----:R-:W-:-:S04]  /*6ba0*/  IMAD.WIDE R26, R10, 0x4, R26 ;  /* 0x000000040a1a7825 */ /* 0x001fc800078e021a */
[----:B--2---:R-:W-:Y:S01]  /*6bb0*/  FADD R8, R36, -R25 ;  /* 0x8000001924087221 */ /* 0x004fe20000000000 */
        /* <DEDUP_REMOVED lines=21> */
[----:B------:R-:W-:Y:S01]  /*6d10*/  UIADD3 UR5, UPT, UPT, UR5, 0x8, URZ ;  /* 0x0000000805057890 */ /* 0x000fe2000fffe0ff */
[----:B------:R-:W-:Y:S01]  /*6d20*/  FFMA R35, R8, R8, R35 ;  /* 0x0000000808237223 */ /* 0x000fe20000000023 */
[----:B------:R-:W-:-:S04]  /*6d30*/  LOP3.LUT R8, R11, 0x7ffffff8, RZ, 0xc0, !PT ;  /* 0x7ffffff80b087812 */ /* 0x000fc800078ec0ff */
[----:B------:R-:W-:Y:S01]  /*6d40*/  ISETP.NE.AND P0, PT, R8, UR5, PT ;  /* 0x0000000508007c0c */ /* 0x000fe2000bf05270 */
[C---:B------:R-:W-:Y:S01]  /*6d50*/  IMAD R3, R10.reuse, 0x8, R3 ;  /* 0x000000080a037824 */ /* 0x040fe200078e0203 */
[----:B------:R-:W-:Y:S01]  /*6d60*/  LEA R37, R10, R37, 0x3 ;  /* 0x000000250a257211 */ /* 0x000fe200078e18ff */
[----:B--2---:R-:W-:-:S04]  /*6d70*/  FADD R36, R36, -R25 ;  /* 0x8000001924247221 */ /* 0x004fc80000000000 */
[----:B------:R-:W-:-:S06]  /*6d80*/  FFMA R35, R36, R36, R35 ;  /* 0x0000002424237223 */ /* 0x000fcc0000000023 */
[----:B------:R-:W-:Y:S05]  /*6d90*/  @P0 BRA `(.L_x_47) ;  /* 0xfffffffc00200947 */ /* 0x000fea000383ffff */
.L_x_46:
[----:B------:R-:W-:-:S13]  /*6da0*/  LOP3.LUT P0, R8, R11, 0x7, RZ, 0xc0, !PT ;  /* 0x000000070b087812 */ /* 0x000fda000780c0ff */
[----:B------:R-:W-:Y:S05]  /*6db0*/  @!P0 BRA `(.L_x_45) ;  /* 0x0000000000f08947 */ /* 0x000fea0003800000 */
[----:B------:R-:W-:-:S04]  /*6dc0*/  IADD3 R8, PT, PT, R8, -0x1, RZ ;  /* 0xffffffff08087810 */ /* 0x000fc80007ffe0ff */
        /* <DEDUP_REMOVED lines=26> */
[C---:B------:R-:W-:Y:S01]  /*6f70*/  LEA R37, R10.reuse, R37, 0x2 ;  /* 0x000000250a257211 */ /* 0x040fe200078e10ff */
[----:B------:R-:W-:-:S02]  /*6f80*/  IMAD R3, R10, 0x4, R3 ;  /* 0x000000040a037824 */ /* 0x000fc400078e0203 */
[----:B--2---:R-:W-:-:S04]  /*6f90*/  FADD R36, R36, -R27 ;  /* 0x8000001b24247221 */ /* 0x004fc80000000000 */
[----:B------:R-:W-:-:S07]  /*6fa0*/  FFMA R35, R36, R36, R35 ;  /* 0x0000002424237223 */ /* 0x000fce0000000023 */
.L_x_48:
        /* <DEDUP_REMOVED lines=9> */
[C---:B------:R-:W-:Y:S01]  /*7040*/  @P0 LEA R37, R10.reuse, R37, 0x1 ;  /* 0x000000250a250211 */ /* 0x040fe200078e08ff */
[----:B0-----:R-:W-:-:S05]  /*7050*/  @P0 IMAD.WIDE R24, R10, 0x4, R24 ;  /* 0x000000040a180825 */ /* 0x001fca00078e0218 */
        /* <DEDUP_REMOVED lines=18> */
.L_x_45:
[----:B------:R-:W0:Y:S01]  /*7180*/  LDC.64 R26, c[0x0][0x3a0] ;  /* 0x0000e800ff1a7b82 */ /* 0x000e220000000a00 */
[----:B------:R-:W-:-:S04]  /*7190*/  IMAD R3, R33, R13, R34 ;  /* 0x0000000d21037224 */ /* 0x000fc800078e0222 */
[----:B0-----:R-:W-:-:S05]  /*71a0*/  IMAD.WIDE R26, R3, 0x4, R26 ;  /* 0x00000004031a7825 */ /* 0x001fca00078e021a */
[----:B------:R-:W2:Y:S02]  /*71b0*/  LDG.E R8, desc[UR6][R26.64] ;  /* 0x000000061a087981 */ /* 0x000ea4000c1e1900 */
[----:B--2---:R-:W-:Y:S01]  /*71c0*/  FSETP.GT.AND P0, PT, R8, R35, PT ;  /* 0x000000230800720b */ /* 0x004fe20003f04000 */
[----:B------:R-:W-:-:S12]  /*71d0*/  IMAD.MOV.U32 R8, RZ, RZ, R6 ;  /* 0x000000ffff087224 */ /* 0x000fd800078e0006 */
[----:B------:R-:W0:Y:S01]  /*71e0*/  @P0 LDC.64 R24, c[0x0][0x390] ;  /* 0x0000e400ff180b82 */ /* 0x000e220000000a00 */
[----:B------:R-:W-:Y:S01]  /*71f0*/  @P0 IMAD.SHL.U32 R3, R3, 0x2, RZ ;  /* 0x0000000203030824 */ /* 0x000fe200078e00ff */
[----:B------:R-:W-:Y:S01]  /*7200*/  @P0 IADD3 R29, PT, PT, R15, -R34, RZ ;  /* 0x800000220f1d0210 */ /* 0x000fe20007ffe0ff */
[----:B------:R1:W-:Y:S01]  /*7210*/  @P0 STG.E desc[UR6][R26.64], R35 ;  /* 0x000000231a000986 */ /* 0x0003e2000c101906 */
[----:B------:R-:W-:Y:S01]  /*7220*/  @P0 IADD3 R33, PT, PT, R14, -R33, RZ ;  /* 0x800000210e210210 */ /* 0x000fe20007ffe0ff */
[----:B0-----:R-:W-:Y:S01]  /*7230*/  @P0 IMAD.WIDE R24, R3, 0x4, R24 ;  /* 0x0000000403180825 */ /* 0x001fe200078e0218 */
[----:B------:R-:W-:-:S04]  /*7240*/  MOV R3, R9 ;  /* 0x0000000900037202 */ /* 0x000fc80000000f00 */
[----:B------:R1:W-:Y:S04]  /*7250*/  @P0 STG.E desc[UR6][R24.64], R29 ;  /* 0x0000001d18000986 */ /* 0x0003e8000c101906 */
[----:B------:R1:W-:Y:S01]  /*7260*/  @P0 STG.E desc[UR6][R24.64+0x4], R33 ;  /* 0x0000042118000986 */ /* 0x0003e2000c101906 */
[----:B------:R-:W-:Y:S05]  /*7270*/  BRA.U UP0, `(.L_x_49) ;  /* 0xffffffe900d87547 */ /* 0x000fea000b83ffff */
[----:B------:R-:W-:Y:S01]  /*7280*/  MOV R8, R2 ;  /* 0x0000000200087202 */ /* 0x000fe20000000f00 */
[----:B------:R0:W-:Y:S04]  /*7290*/  STL.64 [R1+0x10], R4 ;  /* 0x0000100401007387 */ /* 0x0001e80000100a00 */
[----:B------:R0:W-:Y:S04]  /*72a0*/  STL [R1+0x20], R0 ;  /* 0x0000200001007387 */ /* 0x0001e80000100800 */
[----:B------:R0:W-:Y:S04]  /*72b0*/  STL.64 [R1+0x8], R8 ;  /* 0x0000080801007387 */ /* 0x0001e80000100a00 */
[----:B------:R0:W-:Y:S04]  /*72c0*/  STL.64 [R1], R6 ;  /* 0x0000000601007387 */ /* 0x0001e80000100a00 */
[----:B------:R0:W-:Y:S02]  /*72d0*/  STL [R1+0x18], RZ ;  /* 0x000018ff01007387 */ /* 0x0001e40000100800 */
.L_x_37:
[----:B0-----:R-:W0:Y:S08]  /*72e0*/  LDC R0, c[0x0][0x3bc] ;  /* 0x0000ef00ff007b82 */ /* 0x001e300000000800 */
[----:B------:R-:W-:Y:S01]  /*72f0*/  BAR.SYNC.DEFER_BLOCKING 0x0 ;  /* 0x0000000000007b1d */ /* 0x000fe20000010000 */
[----:B0-----:R-:W-:-:S13]  /*7300*/  ISETP.GE.AND P0, PT, R0, 0x1, PT ;  /* 0x000000010000780c */ /* 0x001fda0003f06270 */
[----:B------:R-:W-:Y:S05]  /*7310*/  @!P0 EXIT ;  /* 0x000000000000894d */ /* 0x000fea0003800000 */
[----:B-1----:R-:W-:Y:S01]  /*7320*/  VIMNMX R6, PT, PT, R13, R12, !PT ;  /* 0x0000000c0d067248 */ /* 0x002fe20007fe0100 */
[----:B------:R-:W0:Y:S01]  /*7330*/  LDCU UR4, c[0x0][0x3c0] ;  /* 0x00007800ff0477ac */ /* 0x000e220008000800 */
[C---:B------:R-:W-:Y:S02]  /*7340*/  LOP3.LUT R5, R11.reuse, 0x7ffffff8, RZ, 0xc0, !PT ;  /* 0x7ffffff80b057812 */ /* 0x040fe400078ec0ff */
[----:B------:R-:W1:Y:S03]  /*7350*/  I2F.F64 R2, R6 ;  /* 0x0000000600027312 */ /* 0x000e660000201c00 */
[----:B------:R-:W-:Y:S01]  /*7360*/  IMAD.MOV R8, RZ, RZ, -R5 ;  /* 0x000000ffff087224 */ /* 0x000fe200078e0a05 */
[----:B-1----:R-:W-:Y:S01]  /*7370*/  DMUL R12, R2, 0.5 ;  /* 0x3fe00000020c7828 */ /* 0x002fe20000000000 */
[C---:B------:R-:W-:Y:S01]  /*7380*/  LOP3.LUT R3, R11.reuse, 0x7, RZ, 0xc0, !PT ;  /* 0x000000070b037812 */ /* 0x040fe200078ec0ff */
[----:B------:R-:W-:-:S04]  /*7390*/  VIADD R2, R11, 0xffffffff ;  /* 0xffffffff0b027836 */ /* 0x000fc80000000000 */
[----:B------:R-:W0:Y:S01]  /*73a0*/  F2I.F64.TRUNC R0, R12 ;  /* 0x0000000c00007311 */ /* 0x000e22000030d100 */
[----:B------:R-:W-:Y:S02]  /*73b0*/  IADD3 R6, PT, PT, R3, -0x1, RZ ;  /* 0xffffffff03067810 */ /* 0x000fe40007ffe0ff */
[----:B0-----:R-:W-:Y:S01]  /*73c0*/  VIMNMX R4, PT, PT, R0, UR4, !PT ;  /* 0x0000000400047c48 */ /* 0x001fe2000ffe0100 */
[----:B------:R-:W-:-:S03]  /*73d0*/  UMOV UR4, URZ ;  /* 0x000000ff00047c82 */ /* 0x000fc60008000000 */
[----:B------:R-:W-:Y:S02]  /*73e0*/  ISETP.GT.AND P4, PT, R4, RZ, PT ;  /* 0x000000ff0400720c */ /* 0x000fe40003f84270 */
[C---:B------:R-:W-:Y:S02]  /*73f0*/  LOP3.LUT R4, R11.reuse, 0x3, RZ, 0xc0, !PT ;  /* 0x000000030b047812 */ /* 0x040fe400078ec0ff */
[----:B------:R-:W-:Y:S02]  /*7400*/  LOP3.LUT R11, R11, 0x1, RZ, 0xc0, !PT ;  /* 0x000000010b0b7812 */ /* 0x000fe400078ec0ff */
[----:B------:R-:W-:-:S07]  /*7410*/  IADD3 R7, PT, PT, R4, -0x1, RZ ;  /* 0xffffffff04077810 */ /* 0x000fce0007ffe0ff */
.L_x_83:
[----:B0-----:R-:W0:Y:S01]  /*7420*/  LDCU UR5, c[0x0][0x3bc] ;  /* 0x00007780ff0577ac */ /* 0x001e220008000800 */
[----:B------:R-:W-:-:S04]  /*7430*/  UIADD3 UR4, UPT, UPT, UR4, 0x1, URZ ;  /* 0x0000000104047890 */ /* 0x000fc8000fffe0ff */
[----:B0-----:R-:W-:Y:S01]  /*7440*/  UISETP.NE.AND UP0, UPT, UR4, UR5, UPT ;  /* 0x000000050400728c */ /* 0x001fe2000bf05270 */
[----:B-1234-:R-:W-:Y:S10]  /*7450*/  @!P4 BRA `(.L_x_50) ;  /* 0x0000002c0054c947 */ /* 0x01eff40003800000 */
[----:B------:R-:W0:Y:S01]  /*7460*/  LDCU UR5, c[0x0][0x3c0] ;  /* 0x00007800ff0577ac */ /* 0x000e220008000800 */
[----:B------:R-:W-:Y:S02]  /*7470*/  MOV R9, R0 ;  /* 0x0000000000097202 */ /* 0x000fe40000000f00 */
[----:B0-----:R-:W-:-:S07]  /*7480*/  MOV R17, UR5 ;  /* 0x0000000500117c02 */ /* 0x001fce0008000f00 */
.L_x_82:
[----:B0-----:R-:W0:Y:S01]  /*7490*/  LDCU UR5, c[0x0][0x3b0] ;  /* 0x00007600ff0577ac */ /* 0x001e220008000800 */
[----:B------:R-:W-:Y:S01]  /*74a0*/  ISETP.GE.AND P0, PT, R9, 0x1, PT ;  /* 0x000000010900780c */ /* 0x000fe20003f06270 */
[C---:B------:R-:W-:Y:S01]  /*74b0*/  VIADD R12, R17.reuse, 0xffffffff ;  /* 0xffffffff110c7836 */ /* 0x040fe20000000000 */
[----:B------:R-:W-:Y:S11]  /*74c0*/  BSSY.RECONVERGENT B0, `(.L_x_51) ;  /* 0x00002c8000007945 */ /* 0x000ff60003800200 */
[----:B------:R-:W-:Y:S01]  /*74d0*/  @P0 IADD3 R12, PT, PT, R17, RZ, RZ ;  /* 0x000000ff110c0210 */ /* 0x000fe20007ffe0ff */
[----:B0-----:R-:W-:-:S03]  /*74e0*/  UISETP.GE.AND UP1, UPT, UR5, 0x1, UPT ;  /* 0x000000010500788c */ /* 0x001fc6000bf26270 */
[----:B------:R-:W-:-:S06]  /*74f0*/  MOV R17, R12 ;  /* 0x0000000c00117202 */ /* 0x000fcc0000000f00 */
[----:B-1234-:R-:W-:Y:S05]  /*7500*/  BRA.U !UP1, `(.L_x_52) ;  /* 0x0000002509647547 */ /* 0x01efea000b800000 */
[----:B------:R-:W0:Y:S01]  /*7510*/  LDCU UR5, c[0x0][0x3ac] ;  /* 0x00007580ff0577ac */ /* 0x000e220008000800 */
[----:B------:R-:W-:Y:S01]  /*7520*/  IMAD.IADD R19, R15, 0x1, -R9 ;  /* 0x000000010f137824 */ /* 0x000fe200078e0a09 */
[----:B------:R-:W-:Y:S04]  /*7530*/  BSSY.RECONVERGENT B1, `(.L_x_53) ;  /* 0x0000095000017945 */ /* 0x000fe80003800200 */
[----:B------:R-:W-:-:S04]  /*7540*/  LOP3.LUT R12, R14, R19, RZ, 0xfc, !PT ;  /* 0x000000130e0c7212 */ /* 0x000fc800078efcff */
[----:B------:R-:W-:Y:S02]  /*7550*/  SHF.R.U32.HI R12, RZ, 0x1f, R12 ;  /* 0x0000001fff0c7819 */ /* 0x000fe4000001160c */
[----:B0-----:R-:W-:-:S04]  /*7560*/  ISETP.GE.AND P0, PT, R19, UR5, PT ;  /* 0x0000000513007c0c */ /* 0x001fc8000bf06270 */
[----:B------:R-:W-:-:S13]  /*7570*/  ISETP.EQ.U32.OR P0, PT, R12, 0x1, P0 ;  /* 0x000000010c00780c */ /* 0x000fda0000702470 */
[----:B------:R-:W-:Y:S05]  /*7580*/  @P0 BRA `(.L_x_54) ;  /* 0x00000008003c0947 */ /* 0x000fea0003800000 */
[----:B------:R-:W0:Y:S01]  /*7590*/  LDC.64 R12, c[0x0][0x390] ;  /* 0x0000e400ff0c7b82 */ /* 0x000e220000000a00 */
[----:B------:R-:W-:Y:S01]  /*75a0*/  IMAD R18, R14, UR5, R19 ;  /* 0x000000050e127c24 */ /* 0x000fe2000f8e0213 */
[----:B------:R-:W1:Y:S04]  /*75b0*/  LDCU UR8, c[0x0][0x3a8] ;  /* 0x00007500ff0877ac */ /* 0x000e680008000800 */
[----:B------:R-:W-:-:S05]  /*75c0*/  SHF.L.U32 R19, R18, 0x1, RZ ;  /* 0x0000000112137819 */ /* 0x000fca00000006ff */
[----:B0-----:R-:W-:-:S05]  /*75d0*/  IMAD.WIDE.U32 R12, R19, 0x4, R12 ;  /* 0x00000004130c7825 */ /* 0x001fca00078e000c */
[----:B------:R-:W2:Y:S04]  /*75e0*/  LDG.E R29, desc[UR6][R12.64+0x4] ;  /* 0x000004060c1d7981 */ /* 0x000ea8000c1e1900 */
[----:B------:R-:W3:Y:S01]  /*75f0*/  LDG.E R28, desc[UR6][R12.64] ;  /* 0x000000060c1c7981 */ /* 0x000ee2000c1e1900 */
[----:B--2---:R-:W-:Y:S01]  /*7600*/  IMAD.IADD R18, R14, 0x1, R29 ;  /* 0x000000010e127824 */ /* 0x004fe200078e021d */
[----:B---3--:R-:W-:-:S04]  /*7610*/  IADD3 R31, PT, PT, R15, R28, RZ ;  /* 0x0000001c0f1f7210 */ /* 0x008fc80007ffe0ff */
[C---:B-1----:R-:W-:Y:S02]  /*7620*/  ISETP.GE.AND P1, PT, R18.reuse, UR8, PT ;  /* 0x0000000812007c0c */ /* 0x042fe4000bf26270 */
[C---:B------:R-:W-:Y:S02]  /*7630*/  ISETP.GE.AND P0, PT, R31.reuse, UR5, PT ;  /* 0x000000051f007c0c */ /* 0x040fe4000bf06270 */
[----:B------:R-:W-:Y:S02]  /*7640*/  ISETP.GT.AND P1, PT, R18, -0x1, !P1 ;  /* 0xffffffff1200780c */ /* 0x000fe40004f24270 */
[----:B------:R-:W-:-:S04]  /*7650*/  ISETP.GT.AND P0, PT, R31, -0x1, !P0 ;  /* 0xffffffff1f00780c */ /* 0x000fc80004704270 */
[----:B------:R-:W-:-:S13]  /*7660*/  PLOP3.LUT P0, PT, P0, P1, PT, 0x80, 0x8 ;  /* 0x000000000008781c */ /* 0x000fda0000703070 */
[----:B------:R-:W-:Y:S05]  /*7670*/  @!P0 BRA `(.L_x_54) ;  /* 0x0000000800008947 */ /* 0x000fea0003800000 */
[----:B------:R-:W-:Y:S01]  /*7680*/  ISETP.GE.U32.AND P0, PT, R2, 0x7, PT ;  /* 0x000000070200780c */ /* 0x000fe20003f06070 */
[----:B------:R-:W-:Y:S01]  /*7690*/  HFMA2 R35, -RZ, RZ, 0, 0 ;  /* 0x00000000ff237431 */ /* 0x000fe200000001ff */
[----:B------:R-:W-:Y:S01]  /*76a0*/  ISETP.NE.AND P1, PT, R3, RZ, PT ;  /* 0x000000ff0300720c */ /* 0x000fe20003f25270 */
[----:B------:R-:W-:Y:S01]  /*76b0*/  IMAD R31, R18, UR5, R31 ;  /* 0x00000005121f7c24 */ /* 0x000fe2000f8e021f */
[----:B------:R-:W-:-:S09]  /*76c0*/  MOV R33, R16 ;  /* 0x0000001000217202 */ /* 0x000fd20000000f00 */
[----:B------:R-:W-:Y:S05]  /*76d0*/  @!P0 BRA `(.L_x_55) ;  /* 0x0000000000e88947 */ /* 0x000fea0003800000 */
[----:B------:R-:W-:Y:S01]  /*76e0*/  IMAD.MOV.U32 R35, RZ, RZ, RZ ;  /* 0x000000ffff237224 */ /* 0x000fe200078e00ff */
[----:B------:R-:W-:Y:S02]  /*76f0*/  MOV R30, R8 ;  /* 0x00000008001e7202 */ /* 0x000fe40000000f00 */
[----:B------:R-:W-:-:S07]  /*7700*/  MOV R33, R16 ;  /* 0x0000001000217202 */ /* 0x000fce0000000f00 */
.L_x_56:
[----:B------:R-:W0:Y:S08]  /*7710*/  LDC.64 R36, c[0x0][0x380] ;  /* 0x0000e000ff247b82 */ /* 0x000e300000000a00 */
[----:B------:R-:W1:Y:S01]  /*7720*/  LDC.64 R26, c[0x0][0x388] ;  /* 0x0000e200ff1a7b82 */ /* 0x000e620000000a00 */
[----:B0-----:R-:W-:-:S05]  /*7730*/  IMAD.WIDE R36, R33, 0x4, R36 ;  /* 0x0000000421247825 */ /* 0x001fca00078e0224 */
[----:B------:R0:W2:Y:S01]  /*7740*/  LDG.E R24, desc[UR6][R36.64] ;  /* 0x0000000624187981 */ /* 0x0000a2000c1e1900 */
[----:B-1----:R-:W-:-:S05]  /*7750*/  IMAD.WIDE R26, R31, 0x4, R26 ;  /* 0x000000041f1a7825 */ /* 0x002fca00078e021a */
[----:B------:R1:W2:Y:S01]  /*7760*/  LDG.E R25, desc[UR6][R26.64] ;  /* 0x000000061a197981 */ /* 0x0002a2000c1e1900 */
[----:B0-----:R-:W-:-:S05]  /*7770*/  IMAD.WIDE R36, R10, 0x4, R36 ;  /* 0x000000040a247825 */ /* 0x001fca00078e0224 */
[----:B------:R-:W3:Y:S01]  /*7780*/  LDG.E R32, desc[UR6][R36.64] ;  /* 0x0000000624207981 */ /* 0x000ee2000c1e1900 */
[----:B-1----:R-:W-:-:S05]  /*7790*/  IMAD.WIDE R26, R10, 0x4, R26 ;  /* 0x000000040a1a7825 */ /* 0x002fca00078e021a */
[----:B------:R2:W3:Y:S01]  /*77a0*/  LDG.E R34, desc[UR6][R26.64] ;  /* 0x000000061a227981 */ /* 0x0004e2000c1e1900 */
[----:B------:R-:W-:-:S04]  /*77b0*/  IMAD.WIDE R18, R10, 0x4, R36 ;  /* 0x000000040a127825 */ /* 0x000fc800078e0224 */
[----:B------:R-:W-:-:S04]  /*77c0*/  IMAD.WIDE R12, R10, 0x4, R26 ;  /* 0x000000040a0c7825 */ /* 0x000fc800078e021a */
[----:B--2---:R-:W-:Y:S02]  /*77d0*/  FADD R26, R24, -R25 ;  /* 0x80000019181a7221 */ /* 0x004fe40000000000 */
[----:B------:R0:W2:Y:S02]  /*77e0*/  LDG.E R25, desc[UR6][R18.64] ;  /* 0x0000000612197981 */ /* 0x0000a4000c1e1900 */
[----:B------:R-:W-:Y:S02]  /*77f0*/  FFMA R35, R26, R26, R35 ;  /* 0x0000001a1a237223 */ /* 0x000fe40000000023 */
[----:B------:R1:W2:Y:S01]  /*7800*/  LDG.E R24, desc[UR6][R12.64] ;  /* 0x000000060c187981 */ /* 0x0002a2000c1e1900 */
[----:B0-----:R-:W-:-:S04]  /*7810*/  IMAD.WIDE R18, R10, 0x4, R18 ;  /* 0x000000040a127825 */ /* 0x001fc800078e0212 */
[----:B---3--:R-:W-:Y:S01]  /*7820*/  FADD R32, R32, -R34 ;  /* 0x8000002220207221 */ /* 0x008fe20000000000 */
[----:B-1----:R-:W-:Y:S01]  /*7830*/  IMAD.WIDE R12, R10, 0x4, R12 ;  /* 0x000000040a0c7825 */ /* 0x002fe200078e020c */
[----:B------:R0:W3:Y:S03]  /*7840*/  LDG.E R37, desc[UR6][R18.64] ;  /* 0x0000000612257981 */ /* 0x0000e6000c1e1900 */
[----:B------:R-:W-:Y:S01]  /*7850*/  FFMA R36, R32, R32, R35 ;  /* 0x0000002020247223 */ /* 0x000fe20000000023 */
[C---:B------:R-:W-:Y:S01]  /*7860*/  IMAD.WIDE R34, R10.reuse, 0x4, R18 ;  /* 0x000000040a227825 */ /* 0x040fe200078e0212 */
[----:B------:R-:W3:Y:S03]  /*7870*/  LDG.E R32, desc[UR6][R12.64] ;  /* 0x000000060c207981 */ /* 0x000ee6000c1e1900 */
[----:B------:R-:W-:-:S02]  /*7880*/  IMAD.WIDE R26, R10, 0x4, R12 ;  /* 0x000000040a1a7825 */ /* 0x000fc400078e020c */
[----:B------:R1:W4:Y:S04]  /*7890*/  LDG.E R13, desc[UR6][R34.64] ;  /* 0x00000006220d7981 */ /* 0x000328000c1e1900 */
[----:B------:R-:W4:Y:S01]  /*78a0*/  LDG.E R12, desc[UR6][R26.64] ;  /* 0x000000061a0c7981 */ /* 0x000f22000c1e1900 */
[----:B0-----:R-:W-:-:S04]  /*78b0*/  IMAD.WIDE R18, R10, 0x4, R26 ;  /* 0x000000040a127825 */ /* 0x001fc800078e021a */
[----:B--2---:R-:W-:-:S04]  /*78c0*/  FADD R25, R25, -R24 ;  /* 0x8000001819197221 */ /* 0x004fc80000000000 */
[----:B------:R-:W-:Y:S01]  /*78d0*/  FFMA R36, R25, R25, R36 ;  /* 0x0000001919247223 */ /* 0x000fe20000000024 */
[----:B------:R-:W-:-:S04]  /*78e0*/  IMAD.WIDE R24, R10, 0x4, R34 ;  /* 0x000000040a187825 */ /* 0x000fc800078e0222 */
[----:B---3--:R-:W-:Y:S01]  /*78f0*/  FADD R37, R37, -R32 ;  /* 0x8000002025257221 */ /* 0x008fe20000000000 */
[----:B-1----:R-:W-:-:S04]  /*7900*/  IMAD.WIDE R34, R10, 0x4, R18 ;  /* 0x000000040a227825 */ /* 0x002fc800078e0212 */
[----:B------:R-:W-:Y:S02]  /*7910*/  FFMA R32, R37, R37, R36 ;  /* 0x0000002525207223 */ /* 0x000fe40000000024 */
[----:B------:R-:W2:Y:S01]  /*7920*/  LDG.E R36, desc[UR6][R24.64] ;  /* 0x0000000618247981 */ /* 0x000ea2000c1e1900 */
[----:B----4-:R-:W-:Y:S01]  /*7930*/  FADD R37, R13, -R12 ;  /* 0x8000000c0d257221 */ /* 0x010fe20000000000 */
[C---:B------:R-:W-:Y:S02]  /*7940*/  IMAD.WIDE R12, R10.reuse, 0x4, R24 ;  /* 0x000000040a0c7825 */ /* 0x040fe400078e0218 */
[----:B------:R-:W2:Y:S02]  /*7950*/  LDG.E R25, desc[UR6][R18.64] ;  /* 0x0000000612197981 */ /* 0x000ea4000c1e1900 */
[C---:B------:R-:W-:Y:S02]  /*7960*/  IMAD.WIDE R26, R10.reuse, 0x4, R12 ;  /* 0x000000040a1a7825 */ /* 0x040fe400078e020c */
[----:B------:R0:W3:Y:S04]  /*7970*/  LDG.E R18, desc[UR6][R12.64] ;  /* 0x000000060c127981 */ /* 0x0000e8000c1e1900 */
[----:B------:R-:W3:Y:S04]  /*7980*/  LDG.E R19, desc[UR6][R34.64] ;  /* 0x0000000622137981 */ /* 0x000ee8000c1e1900 */
[----:B------:R-:W4:Y:S01]  /*7990*/  LDG.E R26, desc[UR6][R26.64] ;  /* 0x000000061a1a7981 */ /* 0x000f22000c1e1900 */
[----:B0-----:R-:W-:-:S06]  /*79a0*/  IMAD.WIDE R12, R10, 0x4, R34 ;  /* 0x000000040a0c7825 */ /* 0x001fcc00078e0222 */
[----:B------:R-:W4:Y:S01]  /*79b0*/  LDG.E R13, desc[UR6][R12.64] ;  /* 0x000000060c0d7981 */ /* 0x000f22000c1e1900 */
[----:B------:R-:W-:Y:S02]  /*79c0*/  VIADD R30, R30, 0x8 ;  /* 0x000000081e1e7836 */ /* 0x000fe40000000000 */
[----:B------:R-:W-:-:S03]  /*79d0*/  FFMA R32, R37, R37, R32 ;  /* 0x0000002525207223 */ /* 0x000fc60000000020 */
[----:B------:R-:W-:Y:S02]  /*79e0*/  ISETP.NE.AND P0, PT, R30, RZ, PT ;  /* 0x000000ff1e00720c */ /* 0x000fe40003f05270 */
[C---:B------:R-:W-:Y:S02]  /*79f0*/  LEA R33, R10.reuse, R33, 0x3 ;  /* 0x000000210a217211 */ /* 0x040fe400078e18ff */
        /* <DEDUP_REMOVED lines=8> */
.L_x_55:
[----:B------:R-:W-:Y:S05]  /*7a80*/  @!P1 BRA `(.L_x_57) ;  /* 0x0000000000e89947 */ /* 0x000fea0003800000 */
[----:B------:R-:W-:Y:S02]  /*7a90*/  ISETP.GE.U32.AND P0, PT, R6, 0x3, PT ;  /* 0x000000030600780c */ /* 0x000fe40003f06070 */
[----:B------:R-:W-:-:S11]  /*7aa0*/  ISETP.NE.AND P1, PT, R4, RZ, PT ;  /* 0x000000ff0400720c */ /* 0x000fd60003f25270 */
[----:B------:R-:W-:Y:S05]  /*7ab0*/  @!P0 BRA `(.L_x_58) ;  /* 0x0000000000708947 */ /* 0x000fea0003800000 */
[----:B------:R-:W0:Y:S08]  /*7ac0*/  LDC.64 R12, c[0x0][0x380] ;  /* 0x0000e000ff0c7b82 */ /* 0x000e300000000a00 */
[----:B------:R-:W1:Y:S01]  /*7ad0*/  LDC.64 R36, c[0x0][0x388] ;  /* 0x0000e200ff247b82 */ /* 0x000e620000000a00 */
[----:B0-----:R-:W-:-:S05]  /*7ae0*/  IMAD.WIDE R12, R33, 0x4, R12 ;  /* 0x00000004210c7825 */ /* 0x001fca00078e020c */
[----:B------:R-:W2:Y:S01]  /*7af0*/  LDG.E R30, desc[UR6][R12.64] ;  /* 0x000000060c1e7981 */ /* 0x000ea2000c1e1900 */
[----:B------:R-:W-:-:S04]  /*7b00*/  IMAD.WIDE R26, R10, 0x4, R12 ;  /* 0x000000040a1a7825 */ /* 0x000fc800078e020c */
[----:B-1----:R-:W-:Y:S01]  /*7b10*/  IMAD.WIDE R36, R31, 0x4, R36 ;  /* 0x000000041f247825 */ /* 0x002fe200078e0224 */
[----:B------:R0:W3:Y:S03]  /*7b20*/  LDG.E R32, desc[UR6][R26.64] ;  /* 0x000000061a207981 */ /* 0x0000e6000c1e1900 */
[C---:B------:R-:W-:Y:S02]  /*7b30*/  IMAD.WIDE R24, R10.reuse, 0x4, R36 ;  /* 0x000000040a187825 */ /* 0x040fe400078e0224 */
[----:B------:R-:W2:Y:S02]  /*7b40*/  LDG.E R37, desc[UR6][R36.64] ;  /* 0x0000000624257981 */ /* 0x000ea4000c1e1900 */
[C---:B0-----:R-:W-:Y:S02]  /*7b50*/  IMAD.WIDE R26, R10.reuse, 0x4, R26 ;  /* 0x000000040a1a7825 */ /* 0x041fe400078e021a */
[----:B------:R0:W3:Y:S02]  /*7b60*/  LDG.E R34, desc[UR6][R24.64] ;  /* 0x0000000618227981 */ /* 0x0000e4000c1e1900 */
[----:B------:R-:W-:-:S02]  /*7b70*/  IMAD.WIDE R18, R10, 0x4, R26 ;  /* 0x000000040a127825 */ /* 0x000fc400078e021a */
[----:B------:R-:W4:Y:S02]  /*7b80*/  LDG.E R36, desc[UR6][R26.64] ;  /* 0x000000061a247981 */ /* 0x000f24000c1e1900 */
[C---:B0-----:R-:W-:Y:S02]  /*7b90*/  IMAD.WIDE R24, R10.reuse, 0x4, R24 ;  /* 0x000000040a187825 */ /* 0x041fe400078e0218 */
[----:B------:R-:W5:Y:S02]  /*7ba0*/  LDG.E R18, desc[UR6][R18.64] ;  /* 0x0000000612127981 */ /* 0x000f64000c1e1900 */
[C---:B------:R-:W-:Y:S02]  /*7bb0*/  IMAD.WIDE R12, R10.reuse, 0x4, R24 ;  /* 0x000000040a0c7825 */ /* 0x040fe400078e0218 */
[----:B------:R-:W4:Y:S04]  /*7bc0*/  LDG.E R27, desc[UR6][R24.64] ;  /* 0x00000006181b7981 */ /* 0x000f28000c1e1900 */
        /* <DEDUP_REMOVED lines=11> */
.L_x_58:
[----:B------:R-:W-:Y:S05]  /*7c80*/  @!P1 BRA `(.L_x_57) ;  /* 0x0000000000689947 */ /* 0x000fea0003800000 */
[----:B------:R-:W0:Y:S01]  /*7c90*/  LDC.64 R36, c[0x0][0x380] ;  /* 0x0000e000ff247b82 */ /* 0x000e220000000a00 */
[----:B------:R-:W-:Y:S02]  /*7ca0*/  ISETP.NE.AND P0, PT, R7, RZ, PT ;  /* 0x000000ff0700720c */ /* 0x000fe40003f05270 */
[----:B------:R-:W-:-:S05]  /*7cb0*/  ISETP.NE.AND P1, PT, R11, RZ, PT ;  /* 0x000000ff0b00720c */ /* 0x000fca0003f25270 */
[----:B------:R-:W1:Y:S08]  /*7cc0*/  LDC.64 R26, c[0x0][0x388] ;  /* 0x0000e200ff1a7b82 */ /* 0x000e700000000a00 */
[----:B------:R-:W2:Y:S08]  /*7cd0*/  LDC.64 R18, c[0x0][0x380] ;  /* 0x0000e000ff127b82 */ /* 0x000eb00000000a00 */
[----:B------:R-:W3:Y:S01]  /*7ce0*/  LDC.64 R12, c[0x0][0x388] ;  /* 0x0000e200ff0c7b82 */ /* 0x000ee20000000a00 */
[----:B0-----:R-:W-:Y:S01]  /*7cf0*/  @P0 IMAD.WIDE R36, R33, 0x4, R36 ;  /* 0x0000000421240825 */ /* 0x001fe200078e0224 */
[----:B------:R-:W-:-:S03]  /*7d00*/  @P0 LEA R33, R10, R33, 0x1 ;  /* 0x000000210a210211 */ /* 0x000fc600078e08ff */
[C---:B------:R-:W-:Y:S02]  /*7d10*/  @P0 IMAD.WIDE R24, R10.reuse, 0x4, R36 ;  /* 0x000000040a180825 */ /* 0x040fe400078e0224 */
[----:B------:R-:W4:Y:S02]  /*7d20*/  @P0 LDG.E R36, desc[UR6][R36.64] ;  /* 0x0000000624240981 */ /* 0x000f24000c1e1900 */
[----:B-1----:R-:W-:Y:S02]  /*7d30*/  @P0 IMAD.WIDE R26, R31, 0x4, R26 ;  /* 0x000000041f1a0825 */ /* 0x002fe400078e021a */
[----:B------:R-:W5:Y:S02]  /*7d40*/  @P0 LDG.E R24, desc[UR6][R24.64] ;  /* 0x0000000618180981 */ /* 0x000f64000c1e1900 */
[----:B------:R-:W-:Y:S02]  /*7d50*/  @P0 IMAD R31, R10, 0x2, R31 ;  /* 0x000000020a1f0824 */ /* 0x000fe400078e021f */
[----:B------:R0:W4:Y:S01]  /*7d60*/  @P0 LDG.E R30, desc[UR6][R26.64] ;  /* 0x000000061a1e0981 */ /* 0x000122000c1e1900 */
[----:B--2---:R-:W-:-:S04]  /*7d70*/  @P1 IMAD.WIDE R18, R33, 0x4, R18 ;  /* 0x0000000421121825 */ /* 0x004fc800078e0212 */
[----:B---3--:R-:W-:Y:S02]  /*7d80*/  @P1 IMAD.WIDE R12, R31, 0x4, R12 ;  /* 0x000000041f0c1825 */ /* 0x008fe400078e020c */
[----:B------:R-:W2:Y:S02]  /*7d90*/  @P1 LDG.E R18, desc[UR6][R18.64] ;  /* 0x0000000612121981 */ /* 0x000ea4000c1e1900 */
[----:B0-----:R-:W-:Y:S02]  /*7da0*/  @P0 IMAD.WIDE R26, R10, 0x4, R26 ;  /* 0x000000040a1a0825 */ /* 0x001fe400078e021a */
[----:B------:R-:W2:Y:S04]  /*7db0*/  @P1 LDG.E R13, desc[UR6][R12.64] ;  /* 0x000000060c0d1981 */ /* 0x000ea8000c1e1900 */
[----:B------:R-:W5:Y:S01]  /*7dc0*/  @P0 LDG.E R32, desc[UR6][R26.64] ;  /* 0x000000061a200981 */ /* 0x000f62000c1e1900 */
[----:B----4-:R-:W-:-:S04]  /*7dd0*/  @P0 FADD R30, R36, -R30 ;  /* 0x8000001e241e0221 */ /* 0x010fc80000000000 */
[----:B------:R-:W-:Y:S01]  /*7de0*/  @P0 FFMA R30, R30, R30, R35 ;  /* 0x0000001e1e1e0223 */ /* 0x000fe20000000023 */
[----:B-----5:R-:W-:Y:S01]  /*7df0*/  @P0 FADD R25, R24, -R32 ;  /* 0x8000002018190221 */ /* 0x020fe20000000000 */
[----:B--2---:R-:W-:-:S03]  /*7e00*/  @P1 FADD R24, R18, -R13 ;  /* 0x8000000d12181221 */ /* 0x004fc60000000000 */
[----:B------:R-:W-:-:S04]  /*7e10*/  @P0 FFMA R35, R25, R25, R30 ;  /* 0x0000001919230223 */ /* 0x000fc8000000001e */
[----:B------:R-:W-:-:S07]  /*7e20*/  @P1 FFMA R35, R24, R24, R35 ;  /* 0x0000001818231223 */ /* 0x000fce0000000023 */
.L_x_57:
[----:B------:R-:W2:Y:S02]  /*7e30*/  LDG.E R12, desc[UR6][R22.64] ;  /* 0x00000006160c7981 */ /* 0x000ea4000c1e1900 */
[----:B--2---:R-:W-:-:S13]  /*7e40*/  FSETP.GT.AND P0, PT, R12, R35, PT ;  /* 0x000000230c00720b */ /* 0x004fda0003f04000 */
[----:B------:R0:W-:Y:S04]  /*7e50*/  @P0 STG.E desc[UR6][R22.64], R35 ;  /* 0x0000002316000986 */ /* 0x0001e8000c101906 */
[----:B------:R0:W-:Y:S04]  /*7e60*/  @P0 STG.E desc[UR6][R20.64], R28 ;  /* 0x0000001c14000986 */ /* 0x0001e8000c101906 */
[----:B------:R0:W-:Y:S02]  /*7e70*/  @P0 STG.E desc[UR6][R20.64+0x4], R29 ;  /* 0x0000041d14000986 */ /* 0x0001e4000c101906 */
.L_x_54:
[----:B------:R-:W-:Y:S05]  /*7e80*/  BSYNC.RECONVERGENT B1 ;  /* 0x0000000000017941 */ /* 0x000fea0003800200 */
.L_x_53:
[----:B------:R-:W1:Y:S01]  /*7e90*/  LDCU UR8, c[0x0][0x3ac] ;  /* 0x00007580ff0877ac */ /* 0x000e620008000800 */
[----:B------:R-:W-:Y:S01]  /*7ea0*/  IADD3 R13, PT, PT, R15, R9, RZ ;  /* 0x000000090f0d7210 */ /* 0x000fe20007ffe0ff */
[----:B------:R-:W-:Y:S03]  /*7eb0*/  BSSY.RECONVERGENT B1, `(.L_x_59) ;  /* 0x0000095000017945 */ /* 0x000fe60003800200 */
[----:B------:R-:W-:-:S04]  /*7ec0*/  LOP3.LUT R12, R14, R13, RZ, 0xfc, !PT ;  /* 0x0000000d0e0c7212 */ /* 0x000fc800078efcff */
[----:B------:R-:W-:Y:S02]  /*7ed0*/  SHF.R.U32.HI R12, RZ, 0x1f, R12 ;  /* 0x0000001fff0c7819 */ /* 0x000fe4000001160c */
[----:B-1----:R-:W-:-:S04]  /*7ee0*/  ISETP.GE.AND P0, PT, R13, UR8, PT ;  /* 0x000000080d007c0c */ /* 0x002fc8000bf06270 */
[----:B------:R-:W-:-:S13]  /*7ef0*/  ISETP.EQ.U32.OR P0, PT, R12, 0x1, P0 ;  /* 0x000000010c00780c */ /* 0x000fda0000702470 */
[----:B------:R-:W-:Y:S05]  /*7f00*/  @P0 BRA `(.L_x_60) ;  /* 0x00000008003c0947 */ /* 0x000fea0003800000 */
[----:B------:R-:W1:Y:S01]  /*7f10*/  LDC.64 R12, c[0x0][0x390] ;  /* 0x0000e400ff0c7b82 */ /* 0x000e620000000a00 */
[----:B------:R-:W-:Y:S01]  /*7f20*/  IADD3 R18, PT, PT, R16, R9, RZ ;  /* 0x0000000910127210 */ /* 0x000fe20007ffe0ff */
[----:B------:R-:W2:Y:S04]  /*7f30*/  LDCU UR5, c[0x0][0x3a8] ;  /* 0x00007500ff0577ac */ /* 0x000ea80008000800 */
[----:B------:R-:W-:-:S04]  /*7f40*/  IMAD.SHL.U32 R19, R18, 0x2, RZ ;  /* 0x0000000212137824 */ /* 0x000fc800078e00ff */
[----:B-1----:R-:W-:-:S05]  /*7f50*/  IMAD.WIDE.U32 R12, R19, 0x4, R12 ;  /* 0x00000004130c7825 */ /* 0x002fca00078e000c */
[----:B0-----:R-:W3:Y:S04]  /*7f60*/  LDG.E R28, desc[UR6][R12.64] ;  /* 0x000000060c1c7981 */ /* 0x001ee8000c1e1900 */
[----:B------:R-:W4:Y:S01]  /*7f70*/  LDG.E R29, desc[UR6][R12.64+0x4] ;  /* 0x000004060c1d7981 */ /* 0x000f22000c1e1900 */
[----:B---3--:R-:W-:Y:S02]  /*7f80*/  IADD3 R31, PT, PT, R15, R28, RZ ;  /* 0x0000001c0f1f7210 */ /* 0x008fe40007ffe0ff */
[----:B----4-:R-:W-:Y:S02]  /*7f90*/  IADD3 R18, PT, PT, R14, R29, RZ ;  /* 0x0000001d0e127210 */ /* 0x010fe40007ffe0ff */
[----:B------:R-:W-:Y:S02]  /*7fa0*/  ISETP.GE.AND P0, PT, R31, UR8, PT ;  /* 0x000000081f007c0c */ /* 0x000fe4000bf06270 */
[----:B--2---:R-:W-:-:S02]  /*7fb0*/  ISETP.GE.AND P1, PT, R18, UR5, PT ;  /* 0x0000000512007c0c */ /* 0x004fc4000bf26270 */
[----:B------:R-:W-:Y:S02]  /*7fc0*/  ISETP.GT.AND P0, PT, R31, -0x1, !P0 ;  /* 0xffffffff1f00780c */ /* 0x000fe40004704270 */
[----:B------:R-:W-:-:S04]  /*7fd0*/  ISETP.GT.AND P1, PT, R18, -0x1, !P1 ;  /* 0xffffffff1200780c */ /* 0x000fc80004f24270 */
[----:B------:R-:W-:-:S13]  /*7fe0*/  PLOP3.LUT P0, PT, P0, P1, PT, 0x80, 0x8 ;  /* 0x000000000008781c */ /* 0x000fda0000703070 */
[----:B------:R-:W-:Y:S05]  /*7ff0*/  @!P0 BRA `(.L_x_60) ;  /* 0x0000000800008947 */ /* 0x000fea0003800000 */
[----:B------:R-:W-:Y:S01]  /*8000*/  ISETP.GE.U32.AND P0, PT, R2, 0x7, PT ;  /* 0x000000070200780c */ /* 0x000fe20003f06070 */
[----:B------:R-:W-:Y:S01]  /*8010*/  IMAD R31, R18, UR8, R31 ;  /* 0x00000008121f7c24 */ /* 0x000fe2000f8e021f */
[----:B------:R-:W-:Y:S01]  /*8020*/  ISETP.NE.AND P1, PT, R3, RZ, PT ;  /* 0x000000ff0300720c */ /* 0x000fe20003f25270 */
[----:B------:R-:W-:Y:S01]  /*8030*/  IMAD.MOV.U32 R35, RZ, RZ, RZ ;  /* 0x000000ffff237224 */ /* 0x000fe200078e00ff */
[----:B------:R-:W-:-:S09]  /*8040*/  MOV R33, R16 ;  /* 0x0000001000217202 */ /* 0x000fd20000000f00 */
[----:B------:R-:W-:Y:S05]  /*8050*/  @!P0 BRA `(.L_x_61) ;  /* 0x0000000000e88947 */ /* 0x000fea0003800000 */
[----:B------:R-:W-:Y:S02]  /*8060*/  HFMA2 R35, -RZ, RZ, 0, 0 ;  /* 0x00000000ff237431 */ /* 0x000fe400000001ff */
[----:B------:R-:W-:Y:S01]  /*8070*/  IMAD.MOV.U32 R33, RZ, RZ, R16 ;  /* 0x000000ffff217224 */ /* 0x000fe200078e0010 */
[----:B------:R-:W-:-:S06]  /*8080*/  UMOV UR5, URZ ;  /* 0x000000ff00057c82 */ /* 0x000fcc0008000000 */
.L_x_62:
[----:B------:R-:W0:Y:S08]  /*8090*/  LDC.64 R18, c[0x0][0x380] ;  /* 0x0000e000ff127b82 */ /* 0x000e300000000a00 */
[----:B------:R-:W1:Y:S01]  /*80a0*/  LDC.64 R36, c[0x0][0x388] ;  /* 0x0000e200ff247b82 */ /* 0x000e620000000a00 */
[----:B0-----:R-:W-:-:S05]  /*80b0*/  IMAD.WIDE R18, R33, 0x4, R18 ;  /* 0x0000000421127825 */ /* 0x001fca00078e0212 */
[----:B------:R-:W2:Y:S01]  /*80c0*/  LDG.E R12, desc[UR6][R18.64] ;  /* 0x00000006120c7981 */ /* 0x000ea2000c1e1900 */
[----:B-1----:R-:W-:-:S05]  /*80d0*/  IMAD.WIDE R36, R31, 0x4, R36 ;  /* 0x000000041f247825 */ /* 0x002fca00078e0224 */
[----:B------:R0:W2:Y:S01]  /*80e0*/  LDG.E R13, desc[UR6][R36.64] ;  /* 0x00000006240d7981 */ /* 0x0000a2000c1e1900 */
[----:B------:R-:W-:-:S05]  /*80f0*/  IMAD.WIDE R26, R10, 0x4, R18 ;  /* 0x000000040a1a7825 */ /* 0x000fca00078e0212 */
[----:B------:R1:W3:Y:S01]  /*8100*/  LDG.E R30, desc[UR6][R26.64] ;  /* 0x000000061a1e7981 */ /* 0x0002e2000c1e1900 */
[----:B0-----:R-:W-:-:S05]  /*8110*/  IMAD.WIDE R36, R10, 0x4, R36 ;  /* 0x000000040a247825 */ /* 0x001fca00078e0224 */
[----:B------:R2:W3:Y:S01]  /*8120*/  LDG.E R32, desc[UR6][R36.64] ;  /* 0x0000000624207981 */ /* 0x0004e2000c1e1900 */
[----:B-1----:R-:W-:-:S04]  /*8130*/  IMAD.WIDE R26, R10, 0x4, R26 ;  /* 0x000000040a1a7825 */ /* 0x002fc800078e021a */
[C---:B------:R-:W-:Y:S01]  /*8140*/  IMAD.WIDE R24, R10.reuse, 0x4, R36 ;  /* 0x000000040a187825 */ /* 0x040fe200078e0224 */
[----:B------:R-:W4:Y:S03]  /*8150*/  LDG.E R34, desc[UR6][R26.64] ;  /* 0x000000061a227981 */ /* 0x000f26000c1e1900 */
[----:B------:R-:W-:Y:S02]  /*8160*/  IMAD.WIDE R18, R10, 0x4, R26 ;  /* 0x000000040a127825 */ /* 0x000fe400078e021a */
[----:B------:R-:W4:Y:S02]  /*8170*/  LDG.E R27, desc[UR6][R24.64] ;  /* 0x00000006181b7981 */ /* 0x000f24000c1e1900 */
[----:B--2---:R-:W-:Y:S01]  /*8180*/  FADD R36, R12, -R13 ;  /* 0x8000000d0c247221 */ /* 0x004fe20000000000 */
[----:B------:R-:W-:-:S04]  /*8190*/  IMAD.WIDE R12, R10, 0x4, R24 ;  /* 0x000000040a0c7825 */ /* 0x000fc800078e0218 */
[----:B------:R-:W-:Y:S02]  /*81a0*/  FFMA R36, R36, R36, R35 ;  /* 0x0000002424247223 */ /* 0x000fe40000000023 */
[----:B------:R0:W2:Y:S04]  /*81b0*/  LDG.E R35, desc[UR6][R18.64] ;  /* 0x0000000612237981 */ /* 0x0000a8000c1e1900 */
[----:B------:R-:W2:Y:S01]  /*81c0*/  LDG.E R24, desc[UR6][R12.64] ;  /* 0x000000060c187981 */ /* 0x000ea2000c1e1900 */
[----:B---3--:R-:W-:Y:S01]  /*81d0*/  FADD R30, R30, -R32 ;  /* 0x800000201e1e7221 */ /* 0x008fe20000000000 */
[----:B0-----:R-:W-:-:S04]  /*81e0*/  IMAD.WIDE R18, R10, 0x4, R18 ;  /* 0x000000040a127825 */ /* 0x001fc800078e0212 */
[----:B------:R-:W-:Y:S01]  /*81f0*/  FFMA R30, R30, R30, R36 ;  /* 0x0000001e1e1e7223 */ /* 0x000fe20000000024 */
[----:B------:R-:W-:-:S04]  /*8200*/  IMAD.WIDE R36, R10, 0x4, R12 ;  /* 0x000000040a247825 */ /* 0x000fc800078e020c */
[----:B----4-:R-:W-:Y:S01]  /*8210*/  FADD R34, R34, -R27 ;  /* 0x8000001b22227221 */ /* 0x010fe20000000000 */
[----:B------:R-:W-:-:S04]  /*8220*/  IMAD.WIDE R26, R10, 0x4, R18 ;  /* 0x000000040a1a7825 */ /* 0x000fc800078e0212 */
[----:B------:R-:W-:Y:S02]  /*8230*/  FFMA R32, R34, R34, R30 ;  /* 0x0000002222207223 */ /* 0x000fe4000000001e */
[----:B------:R-:W3:Y:S01]  /*8240*/  LDG.E R30, desc[UR6][R36.64] ;  /* 0x00000006241e7981 */ /* 0x000ee2000c1e1900 */
[----:B--2---:R-:W-:Y:S01]  /*8250*/  FADD R34, R35, -R24 ;  /* 0x8000001823227221 */ /* 0x004fe20000000000 */
[----:B------:R-:W-:Y:S02]  /*8260*/  IMAD.WIDE R24, R10, 0x4, R36 ;  /* 0x000000040a187825 */ /* 0x000fe400078e0224 */
[----:B------:R-:W3:Y:S02]  /*8270*/  LDG.E R35, desc[UR6][R18.64] ;  /* 0x0000000612237981 */ /* 0x000ee4000c1e1900 */
[----:B------:R-:W-:Y:S02]  /*8280*/  FFMA R32, R34, R34, R32 ;  /* 0x0000002222207223 */ /* 0x000fe40000000020 */
[----:B------:R0:W2:Y:S04]  /*8290*/  LDG.E R34, desc[UR6][R26.64] ;  /* 0x000000061a227981 */ /* 0x0000a8000c1e1900 */
[----:B------:R1:W2:Y:S01]  /*82a0*/  LDG.E R37, desc[UR6][R24.64] ;  /* 0x0000000618257981 */ /* 0x0002a2000c1e1900 */
[----:B0-----:R-:W-:-:S04]  /*82b0*/  IMAD.WIDE R26, R10, 0x4, R26 ;  /* 0x000000040a1a7825 */ /* 0x001fc800078e021a */
[C---:B-1----:R-:W-:Y:S01]  /*82c0*/  IMAD.WIDE R24, R10.reuse, 0x4, R24 ;  /* 0x000000040a187825 */ /* 0x042fe200078e0218 */
[----:B------:R-:W4:Y:S03]  /*82d0*/  LDG.E R36, desc[UR6][R26.64] ;  /* 0x000000061a247981 */ /* 0x000f26000c1e1900 */
[----:B------:R-:W-:-:S04]  /*82e0*/  IMAD.WIDE R18, R10, 0x4, R26 ;  /* 0x000000040a127825 */ /* 0x000fc800078e021a */
[----:B------:R-:W-:Y:S02]  /*82f0*/  IMAD.WIDE R12, R10, 0x4, R24 ;  /* 0x000000040a0c7825 */ /* 0x000fe400078e0218 */
[----:B------:R-:W5:Y:S04]  /*8300*/  LDG.E R18, desc[UR6][R18.64] ;  /* 0x0000000612127981 */ /* 0x000f68000c1e1900 */
[----:B------:R-:W4:Y:S04]  /*8310*/  LDG.E R27, desc[UR6][R24.64] ;  /* 0x00000006181b7981 */ /* 0x000f28000c1e1900 */
[----:B------:R-:W5:Y:S01]  /*8320*/  LDG.E R13, desc[UR6][R12.64] ;  /* 0x000000060c0d7981 */ /* 0x000f62000c1e1900 */
[----:B------:R-:W-:-:S06]  /*8330*/  UIADD3 UR5, UPT, UPT, UR5, 0x8, URZ ;  /* 0x0000000805057890 */ /* 0x000fcc000fffe0ff */
[----:B------:R-:W-:Y:S02]  /*8340*/  ISETP.NE.AND P0, PT, R5, UR5, PT ;  /* 0x0000000505007c0c */ /* 0x000fe4000bf05270 */
[C---:B------:R-:W-:Y:S02]  /*8350*/  LEA R33, R10.reuse, R33, 0x3 ;  /* 0x000000210a217211 */ /* 0x040fe400078e18ff */
[----:B------:R-:W-:Y:S01]  /*8360*/  LEA R31, R10, R31, 0x3 ;  /* 0x0000001f0a1f7211 */ /* 0x000fe200078e18ff */
[----:B---3--:R-:W-:-:S04]  /*8370*/  FADD R35, R35, -R30 ;  /* 0x8000001e23237221 */ /* 0x008fc80000000000 */
[----:B------:R-:W-:Y:S01]  /*8380*/  FFMA R32, R35, R35, R32 ;  /* 0x0000002323207223 */ /* 0x000fe20000000020 */
[----:B--2---:R-:W-:-:S04]  /*8390*/  FADD R37, R34, -R37 ;  /* 0x8000002522257221 */ /* 0x004fc80000000000 */
[----:B------:R-:W-:Y:S01]  /*83a0*/  FFMA R32, R37, R37, R32 ;  /* 0x0000002525207223 */ /* 0x000fe20000000020 */
[----:B----4-:R-:W-:-:S04]  /*83b0*/  FADD R27, R36, -R27 ;  /* 0x8000001b241b7221 */ /* 0x010fc80000000000 */
[----:B------:R-:W-:Y:S01]  /*83c0*/  FFMA R32, R27, R27, R32 ;  /* 0x0000001b1b207223 */ /* 0x000fe20000000020 */
[----:B-----5:R-:W-:-:S04]  /*83d0*/  FADD R35, R18, -R13 ;  /* 0x8000000d12237221 */ /* 0x020fc80000000000 */
[----:B------:R-:W-:Y:S01]  /*83e0*/  FFMA R35, R35, R35, R32 ;  /* 0x0000002323237223 */ /* 0x000fe20000000020 */
[----:B------:R-:W-:Y:S06]  /*83f0*/  @P0 BRA `(.L_x_62) ;  /* 0xfffffffc00240947 */ /* 0x000fec000383ffff */
.L_x_61:
        /* <DEDUP_REMOVED lines=32> */
.L_x_64:
        /* <DEDUP_REMOVED lines=27> */
.L_x_63:
[----:B------:R-:W2:Y:S02]  /*87b0*/  LDG.E R12, desc[UR6][R22.64] ;  /* 0x00000006160c7981 */ /* 0x000ea4000c1e1900 */
[----:B--2---:R-:W-:-:S13]  /*87c0*/  FSETP.GT.AND P0, PT, R12, R35, PT ;  /* 0x000000230c00720b */ /* 0x004fda0003f04000 */
[----:B------:R1:W-:Y:S04]  /*87d0*/  @P0 STG.E desc[UR6][R22.64], R35 ;  /* 0x0000002316000986 */ /* 0x0003e8000c101906 */
[----:B------:R1:W-:Y:S04]  /*87e0*/  @P0 STG.E desc[UR6][R20.64], R28 ;  /* 0x0000001c14000986 */ /* 0x0003e8000c101906 */
[----:B------:R1:W-:Y:S02]  /*87f0*/  @P0 STG.E desc[UR6][R20.64+0x4], R29 ;  /* 0x0000041d14000986 */ /* 0x0003e4000c101906 */
.L_x_60:
[----:B------:R-:W-:Y:S05]  /*8800*/  BSYNC.RECONVERGENT B1 ;  /* 0x0000000000017941 */ /* 0x000fea0003800200 */
.L_x_59:
[----:B------:R-:W2:Y:S01]  /*8810*/  LDCU UR9, c[0x0][0x3a8] ;  /* 0x00007500ff0977ac */ /* 0x000ea20008000800 */
[----:B------:R-:W-:Y:S01]  /*8820*/  IADD3 R18, PT, PT, R14, -R9, RZ ;  /* 0x800000090e127210 */ /* 0x000fe20007ffe0ff */
[----:B------:R-:W-:Y:S03]  /*8830*/  BSSY.RECONVERGENT B1, `(.L_x_65) ;  /* 0x0000092000017945 */ /* 0x000fe60003800200 */
[----:B--2---:R-:W-:-:S04]  /*8840*/  ISETP.GE.AND P0, PT, R18, UR9, PT ;  /* 0x0000000912007c0c */ /* 0x004fc8000bf06270 */
[----:B------:R-:W-:-:S13]  /*8850*/  ISETP.LT.OR P0, PT, R18, RZ, P0 ;  /* 0x000000ff1200720c */ /* 0x000fda0000701670 */
[----:B------:R-:W-:Y:S05]  /*8860*/  @P0 BRA `(.L_x_66) ;  /* 0x0000000800380947 */ /* 0x000fea0003800000 */
[----:B------:R-:W2:Y:S01]  /*8870*/  LDC.64 R12, c[0x0][0x390] ;  /* 0x0000e400ff0c7b82 */ /* 0x000ea20000000a00 */
[----:B------:R-:W-:-:S05]  /*8880*/  IMAD R18, R18, UR8, R15 ;  /* 0x0000000812127c24 */ /* 0x000fca000f8e020f */
[----:B------:R-:W-:-:S05]  /*8890*/  SHF.L.U32 R19, R18, 0x1, RZ ;  /* 0x0000000112137819 */ /* 0x000fca00000006ff */
[----:B--2---:R-:W-:-:S05]  /*88a0*/  IMAD.WIDE.U32 R12, R19, 0x4, R12 ;  /* 0x00000004130c7825 */ /* 0x004fca00078e000c */
[----:B01----:R-:W2:Y:S04]  /*88b0*/  LDG.E R28, desc[UR6][R12.64] ;  /* 0x000000060c1c7981 */ /* 0x003ea8000c1e1900 */
[----:B------:R-:W3:Y:S01]  /*88c0*/  LDG.E R29, desc[UR6][R12.64+0x4] ;  /* 0x000004060c1d7981 */ /* 0x000ee2000c1e1900 */
[----:B--2---:R-:W-:Y:S01]  /*88d0*/  IMAD.IADD R31, R15, 0x1, R28 ;  /* 0x000000010f1f7824 */ /* 0x004fe200078e021c */
[----:B---3--:R-:W-:-:S04]  /*88e0*/  IADD3 R18, PT, PT, R14, R29, RZ ;  /* 0x0000001d0e127210 */ /* 0x008fc80007ffe0ff */
[C---:B------:R-:W-:Y:S02]  /*88f0*/  ISETP.GE.AND P0, PT, R31.reuse, UR8, PT ;  /* 0x000000081f007c0c */ /* 0x040fe4000bf06270 */
        /* <DEDUP_REMOVED lines=8> */
[----:B------:R-:W-:Y:S02]  /*8980*/  IMAD R31, R18, UR8, R31 ;  /* 0x00000008121f7c24 */ /* 0x000fe4000f8e021f */
[----:B------:R-:W-:-:S08]  /*8990*/  IMAD.MOV.U32 R33, RZ, RZ, R16 ;  /* 0x000000ffff217224 */ /* 0x000fd000078e0010 */
[----:B------:R-:W-:Y:S05]  /*89a0*/  @!P0 BRA `(.L_x_67) ;  /* 0x0000000000e88947 */ /* 0x000fea0003800000 */
[----:B------:R-:W-:Y:S01]  /*89b0*/  MOV R35, RZ ;  /* 0x000000ff00237202 */ /* 0x000fe20000000f00 */
[----:B------:R-:W-:Y:S01]  /*89c0*/  UMOV UR5, URZ ;  /* 0x000000ff00057c82 */ /* 0x000fe20008000000 */
[----:B------:R-:W-:-:S07]  /*89d0*/  MOV R33, R16 ;  /* 0x0000001000217202 */ /* 0x000fce0000000f00 */
.L_x_68:
        /* <DEDUP_REMOVED lines=43> */
[----:B------:R-:W-:Y:S01]  /*8c90*/  ISETP.NE.AND P0, PT, R5, UR5, PT ;  /* 0x0000000505007c0c */ /* 0x000fe2000bf05270 */
[C---:B------:R-:W-:Y:S01]  /*8ca0*/  IMAD R33, R10.reuse, 0x8, R33 ;  /* 0x000000080a217824 */ /* 0x040fe200078e0221 */
        /* <DEDUP_REMOVED lines=10> */
.L_x_67:
        /* <DEDUP_REMOVED lines=22> */
[C---:B------:R-:W-:Y:S01]  /*8eb0*/  LEA R33, R10.reuse, R33, 0x2 ;  /* 0x000000210a217211 */ /* 0x040fe200078e10ff */
[----:B------:R-:W-:-:S02]  /*8ec0*/  IMAD R31, R10, 0x4, R31 ;  /* 0x000000040a1f7824 */ /* 0x000fc400078e021f */
        /* <DEDUP_REMOVED lines=8> */
.L_x_70:
        /* <DEDUP_REMOVED lines=11> */
[----:B-1----:R-:W-:Y:S01]  /*9000*/  @P0 IMAD.WIDE R26, R31, 0x4, R26 ;  /* 0x000000041f1a0825 */ /* 0x002fe200078e021a */
[----:B------:R-:W-:Y:S01]  /*9010*/  @P0 LEA R31, R10, R31, 0x1 ;  /* 0x0000001f0a1f0211 */ /* 0x000fe200078e08ff */
[----:B------:R-:W5:Y:S04]  /*9020*/  @P0 LDG.E R24, desc[UR6][R24.64] ;  /* 0x0000000618180981 */ /* 0x000f68000c1e1900 */
        /* <DEDUP_REMOVED lines=13> */
.L_x_69:
[----:B------:R-:W2:Y:S02]  /*9100*/  LDG.E R12, desc[UR6][R22.64] ;  /* 0x00000006160c7981 */ /* 0x000ea4000c1e1900 */
[----:B--2---:R-:W-:-:S13]  /*9110*/  FSETP.GT.AND P0, PT, R12, R35, PT ;  /* 0x000000230c00720b */ /* 0x004fda0003f04000 */
[----:B------:R2:W-:Y:S04]  /*9120*/  @P0 STG.E desc[UR6][R22.64], R35 ;  /* 0x0000002316000986 */ /* 0x0005e8000c101906 */
[----:B------:R2:W-:Y:S04]  /*9130*/  @P0 STG.E desc[UR6][R20.64], R28 ;  /* 0x0000001c14000986 */ /* 0x0005e8000c101906 */
[----:B------:R2:W-:Y:S02]  /*9140*/  @P0 STG.E desc[UR6][R20.64+0x4], R29 ;  /* 0x0000041d14000986 */ /* 0x0005e4000c101906 */
.L_x_66:
[----:B------:R-:W-:Y:S05]  /*9150*/  BSYNC.RECONVERGENT B1 ;  /* 0x0000000000017941 */ /* 0x000fea0003800200 */
.L_x_65:
[----:B------:R-:W-:-:S05]  /*9160*/  IMAD.IADD R18, R14, 0x1, R9 ;  /* 0x000000010e127824 */ /* 0x000fca00078e0209 */
[----:B------:R-:W-:-:S04]  /*9170*/  ISETP.GE.AND P0, PT, R18, UR9, PT ;  /* 0x0000000912007c0c */ /* 0x000fc8000bf06270 */
[----:B------:R-:W-:-:S13]  /*9180*/  ISETP.LT.OR P0, PT, R18, RZ, P0 ;  /* 0x000000ff1200720c */ /* 0x000fda0000701670 */
[----:B------:R-:W-:Y:S05]  /*9190*/  @P0 BRA `(.L_x_71) ;  /* 0x0000000c00e80947 */ /* 0x000fea0003800000 */
[----:B------:R-:W3:Y:S01]  /*91a0*/  LDC.64 R12, c[0x0][0x390] ;  /* 0x0000e400ff0c7b82 */ /* 0x000ee20000000a00 */
[----:B------:R-:W-:-:S05]  /*91b0*/  IMAD R18, R18, UR8, R15 ;  /* 0x0000000812127c24 */ /* 0x000fca000f8e020f */
[----:B------:R-:W-:-:S05]  /*91c0*/  SHF.L.U32 R19, R18, 0x1, RZ ;  /* 0x0000000112137819 */ /* 0x000fca00000006ff */
[----:B---3--:R-:W-:-:S05]  /*91d0*/  IMAD.WIDE.U32 R12, R19, 0x4, R12 ;  /* 0x00000004130c7825 */ /* 0x008fca00078e000c */
[----:B012---:R-:W2:Y:S04]  /*91e0*/  LDG.E R29, desc[UR6][R12.64+0x4] ;  /* 0x000004060c1d7981 */ /* 0x007ea8000c1e1900 */
        /* <DEDUP_REMOVED lines=10> */
[----:B------:R-:W-:Y:S01]  /*9290*/  IMAD R31, R18, UR8, R31 ;  /* 0x00000008121f7c24 */ /* 0x000fe2000f8e021f */
[----:B------:R-:W-:Y:S02]  /*92a0*/  ISETP.NE.AND P1, PT, R3, RZ, PT ;  /* 0x000000ff0300720c */ /* 0x000fe40003f25270 */
[----:B------:R-:W-:Y:S02]  /*92b0*/  MOV R35, RZ ;  /* 0x000000ff00237202 */ /* 0x000fe40000000f00 */
[----:B------:R-:W-:-:S07]  /*92c0*/  MOV R33, R16 ;  /* 0x0000001000217202 */ /* 0x000fce0000000f00 */
[----:B------:R-:W-:Y:S05]  /*92d0*/  @!P0 BRA `(.L_x_72) ;  /* 0x0000000000e88947 */ /* 0x000fea0003800000 */
[----:B------:R-:W-:Y:S01]  /*92e0*/  IMAD.MOV.U32 R35, RZ, RZ, RZ ;  /* 0x000000ffff237224 */ /* 0x000fe200078e00ff */
[----:B------:R-:W-:Y:S01]  /*92f0*/  MOV R33, R16 ;  /* 0x0000001000217202 */ /* 0x000fe20000000f00 */
[----:B------:R-:W-:-:S06]  /*9300*/  UMOV UR5, URZ ;  /* 0x000000ff00057c82 */ /* 0x000fcc0008000000 */
.L_x_73:
        /* <DEDUP_REMOVED lines=55> */
.L_x_72:
        /* <DEDUP_REMOVED lines=22> */
[----:B------:R-:W-:-:S02]  /*97e0*/  LEA R33, R10, R33, 0x2 ;  /* 0x000000210a217211 */ /* 0x000fc400078e10ff */
        /* <DEDUP_REMOVED lines=9> */
.L_x_75:
[----:B------:R-:W-:Y:S05]  /*9880*/  @!P1 BRA `(.L_x_74) ;  /* 0x0000000000689947 */ /* 0x000fea0003800000 */
[----:B------:R-:W0:Y:S01]  /*9890*/  LDC.64 R36, c[0x0][0x380] ;  /* 0x0000e000ff247b82 */ /* 0x000e220000000a00 */
[----:B------:R-:W-:Y:S02]  /*98a0*/  ISETP.NE.AND P0, PT, R7, RZ, PT ;  /* 0x000000ff0700720c */ /* 0x000fe40003f05270 */
[----:B------:R-:W-:-:S05]  /*98b0*/  ISETP.NE.AND P1, PT, R11, RZ, PT ;  /* 0x000000ff0b00720c */ /* 0x000fca0003f25270 */
[----:B------:R-:W1:Y:S08]  /*98c0*/  LDC.64 R26, c[0x0][0x388] ;  /* 0x0000e200ff1a7b82 */ /* 0x000e700000000a00 */
[----:B------:R-:W2:Y:S08]  /*98d0*/  LDC.64 R18, c[0x0][0x380] ;  /* 0x0000e000ff127b82 */ /* 0x000eb00000000a00 */
[----:B------:R-:W3:Y:S01]  /*98e0*/  LDC.64 R12, c[0x0][0x388] ;  /* 0x0000e200ff0c7b82 */ /* 0x000ee20000000a00 */
[----:B0-----:R-:W-:-:S04]  /*98f0*/  @P0 IMAD.WIDE R36, R33, 0x4, R36 ;  /* 0x0000000421240825 */ /* 0x001fc800078e0224 */
[----:B-1----:R-:W-:Y:S01]  /*9900*/  @P0 IMAD.WIDE R26, R31, 0x4, R26 ;  /* 0x000000041f1a0825 */ /* 0x002fe200078e021a */
[----:B------:R-:W-:-:S03]  /*9910*/  @P0 LEA R31, R10, R31, 0x1 ;  /* 0x0000001f0a1f0211 */ /* 0x000fc600078e08ff */
[C---:B------:R-:W-:Y:S01]  /*9920*/  @P0 IMAD.WIDE R24, R10.reuse, 0x4, R36 ;  /* 0x000000040a180825 */ /* 0x040fe200078e0224 */
[----:B------:R0:W4:Y:S03]  /*9930*/  @P0 LDG.E R30, desc[UR6][R26.64] ;  /* 0x000000061a1e0981 */ /* 0x000126000c1e1900 */
[C---:B------:R-:W-:Y:S01]  /*9940*/  @P0 IMAD R33, R10.reuse, 0x2, R33 ;  /* 0x000000020a210824 */ /* 0x040fe200078e0221 */
[----:B------:R-:W4:Y:S03]  /*9950*/  @P0 LDG.E R36, desc[UR6][R36.64] ;  /* 0x0000000624240981 */ /* 0x000f26000c1e1900 */
[----:B--2---:R-:W-:Y:S01]  /*9960*/  @P1 IMAD.WIDE R18, R33, 0x4, R18 ;  /* 0x0000000421121825 */ /* 0x004fe200078e0212 */
[----:B------:R-:W2:Y:S03]  /*9970*/  @P0 LDG.E R24, desc[UR6][R24.64] ;  /* 0x0000000618180981 */ /* 0x000ea6000c1e1900 */
[----:B0-----:R-:W-:-:S02]  /*9980*/  @P0 IMAD.WIDE R26, R10, 0x4, R26 ;  /* 0x000000040a1a0825 */ /* 0x001fc400078e021a */
[----:B------:R-:W5:Y:S02]  /*9990*/  @P1 LDG.E R18, desc[UR6][R18.64] ;  /* 0x0000000612121981 */ /* 0x000f64000c1e1900 */
[----:B---3--:R-:W-:Y:S02]  /*99a0*/  @P1 IMAD.WIDE R12, R31, 0x4, R12 ;  /* 0x000000041f0c1825 */ /* 0x008fe400078e020c */
[----:B------:R-:W2:Y:S04]  /*99b0*/  @P0 LDG.E R32, desc[UR6][R26.64] ;  /* 0x000000061a200981 */ /* 0x000ea8000c1e1900 */
[----:B------:R-:W5:Y:S01]  /*99c0*/  @P1 LDG.E R13, desc[UR6][R12.64] ;  /* 0x000000060c0d1981 */ /* 0x000f62000c1e1900 */
[----:B----4-:R-:W-:-:S04]  /*99d0*/  @P0 FADD R30, R36, -R30 ;  /* 0x8000001e241e0221 */ /* 0x010fc80000000000 */
[----:B------:R-:W-:Y:S01]  /*99e0*/  @P0 FFMA R30, R30, R30, R35 ;  /* 0x0000001e1e1e0223 */ /* 0x000fe20000000023 */
[----:B--2---:R-:W-:-:S04]  /*99f0*/  @P0 FADD R25, R24, -R32 ;  /* 0x8000002018190221 */ /* 0x004fc80000000000 */
[----:B------:R-:W-:Y:S01]  /*9a00*/  @P0 FFMA R35, R25, R25, R30 ;  /* 0x0000001919230223 */ /* 0x000fe2000000001e */
[----:B-----5:R-:W-:-:S04]  /*9a10*/  @P1 FADD R24, R18, -R13 ;  /* 0x8000000d12181221 */ /* 0x020fc80000000000 */
[----:B------:R-:W-:-:S07]  /*9a20*/  @P1 FFMA R35, R24, R24, R35 ;  /* 0x0000001818231223 */ /* 0x000fce0000000023 */
.L_x_74:
[----:B------:R-:W2:Y:S02]  /*9a30*/  LDG.E R12, desc[UR6][R22.64] ;  /* 0x00000006160c7981 */ /* 0x000ea4000c1e1900 */
[----:B--2---:R-:W-:-:S13]  /*9a40*/  FSETP.GT.AND P0, PT, R12, R35, PT ;  /* 0x000000230c00720b */ /* 0x004fda0003f04000 */
[----:B------:R-:W-:Y:S05]  /*9a50*/  @!P0 BRA `(.L_x_71) ;  /* 0x0000000400b88947 */ /* 0x000fea0003800000 */
[----:B------:R4:W-:Y:S04]  /*9a60*/  STG.E desc[UR6][R22.64], R35 ;  /* 0x0000002316007986 */ /* 0x0009e8000c101906 */
[----:B------:R4:W-:Y:S04]  /*9a70*/  STG.E desc[UR6][R20.64], R28 ;  /* 0x0000001c14007986 */ /* 0x0009e8000c101906 */
[----:B------:R4:W-:Y:S01]  /*9a80*/  STG.E desc[UR6][R20.64+0x4], R29 ;  /* 0x0000041d14007986 */ /* 0x0009e2000c101906 */
[----:B------:R-:W-:Y:S05]  /*9a90*/  BRA `(.L_x_71) ;  /* 0x0000000400a87947 */ /* 0x000fea0003800000 */
.L_x_52:
[----:B------:R-:W0:Y:S01]  /*9aa0*/  LDCU UR5, c[0x0][0x3ac] ;  /* 0x00007580ff0577ac */ /* 0x000e220008000800 */
[C---:B------:R-:W-:Y:S01]  /*9ab0*/  IMAD.IADD R19, R15.reuse, 0x1, -R9 ;  /* 0x000000010f137824 */ /* 0x040fe200078e0a09 */
[-C--:B------:R-:W-:Y:S01]  /*9ac0*/  IADD3 R13, PT, PT, R15, R9.reuse, RZ ;  /* 0x000000090f0d7210 */ /* 0x080fe20007ffe0ff */
[----:B------:R-:W-:Y:S01]  /*9ad0*/  BSSY.RECONVERGENT B1, `(.L_x_76) ;  /* 0x0000025000017945 */ /* 0x000fe20003800200 */
[----:B------:R-:W1:Y:S01]  /*9ae0*/  LDCU UR9, c[0x0][0x3a8] ;  /* 0x00007500ff0977ac */ /* 0x000e620008000800 */
[C---:B------:R-:W-:Y:S02]  /*9af0*/  IADD3 R24, PT, PT, R14.reuse, -R9, RZ ;  /* 0x800000090e187210 */ /* 0x040fe40007ffe0ff */
[C---:B------:R-:W-:Y:S02]  /*9b00*/  LOP3.LUT R12, R14.reuse, R19, RZ, 0xfc, !PT ;  /* 0x000000130e0c7212 */ /* 0x040fe400078efcff */
[----:B------:R-:W-:Y:S02]  /*9b10*/  IADD3 R18, PT, PT, R14, R9, RZ ;  /* 0x000000090e127210 */ /* 0x000fe40007ffe0ff */
[----:B------:R-:W-:-:S02]  /*9b20*/  SHF.R.U32.HI R12, RZ, 0x1f, R12 ;  /* 0x0000001fff0c7819 */ /* 0x000fc4000001160c */
[----:B0-----:R-:W-:Y:S02]  /*9b30*/  ISETP.GE.AND P3, PT, R19, UR5, PT ;  /* 0x0000000513007c0c */ /* 0x001fe4000bf66270 */
[----:B------:R-:W-:Y:S02]  /*9b40*/  ISETP.GE.AND P0, PT, R13, UR5, PT ;  /* 0x000000050d007c0c */ /* 0x000fe4000bf06270 */
[----:B------:R-:W-:Y:S02]  /*9b50*/  ISETP.EQ.U32.OR P3, PT, R12, 0x1, P3 ;  /* 0x000000010c00780c */ /* 0x000fe40001f62470 */
[----:B------:R-:W-:Y:S02]  /*9b60*/  LOP3.LUT R13, R14, R13, RZ, 0xfc, !PT ;  /* 0x0000000d0e0d7212 */ /* 0x000fe400078efcff */
[----:B-1----:R-:W-:Y:S02]  /*9b70*/  ISETP.GE.AND P1, PT, R24, UR9, PT ;  /* 0x0000000918007c0c */ /* 0x002fe4000bf26270 */
[----:B------:R-:W-:-:S02]  /*9b80*/  SHF.R.U32.HI R13, RZ, 0x1f, R13 ;  /* 0x0000001fff0d7819 */ /* 0x000fc4000001160d */
[----:B------:R-:W-:Y:S02]  /*9b90*/  ISETP.GE.AND P2, PT, R18, UR9, PT ;  /* 0x0000000912007c0c */ /* 0x000fe4000bf46270 */
[----:B------:R-:W-:Y:S02]  /*9ba0*/  ISETP.EQ.U32.OR P0, PT, R13, 0x1, P0 ;  /* 0x000000010d00780c */ /* 0x000fe40000702470 */
[----:B------:R-:W-:Y:S02]  /*9bb0*/  ISETP.LT.OR P1, PT, R24, RZ, P1 ;  /* 0x000000ff1800720c */ /* 0x000fe40000f21670 */
[----:B------:R-:W-:Y:S01]  /*9bc0*/  ISETP.LT.OR P2, PT, R18, RZ, P2 ;  /* 0x000000ff1200720c */ /* 0x000fe20001741670 */
[----:B------:R-:W-:-:S12]  /*9bd0*/  @P3 BRA `(.L_x_77) ;  /* 0x0000000000503947 */ /* 0x000fd80003800000 */
[----:B------:R-:W0:Y:S01]  /*9be0*/  LDC.64 R12, c[0x0][0x390] ;  /* 0x0000e400ff0c7b82 */ /* 0x000e220000000a00 */
[----:B------:R-:W-:Y:S01]  /*9bf0*/  IMAD R19, R14, UR5, R19 ;  /* 0x000000050e137c24 */ /* 0x000fe2000f8e0213 */
[----:B------:R-:W1:Y:S03]  /*9c00*/  LDCU UR8, c[0x0][0x3a8] ;  /* 0x00007500ff0877ac */ /* 0x000e660008000800 */
[----:B------:R-:W-:-:S04]  /*9c10*/  IMAD.SHL.U32 R19, R19, 0x2, RZ ;  /* 0x0000000213137824 */ /* 0x000fc800078e00ff */
[----:B0-----:R-:W-:-:S05]  /*9c20*/  IMAD.WIDE.U32 R12, R19, 0x4, R12 ;  /* 0x00000004130c7825 */ /* 0x001fca00078e000c */
[----:B------:R-:W2:Y:S04]  /*9c30*/  LDG.E R26, desc[UR6][R12.64] ;  /* 0x000000060c1a7981 */ /* 0x000ea8000c1e1900 */
[----:B------:R-:W3:Y:S01]  /*9c40*/  LDG.E R27, desc[UR6][R12.64+0x4] ;  /* 0x000004060c1b7981 */ /* 0x000ee2000c1e1900 */
[----:B--2---:R-:W-:Y:S02]  /*9c50*/  IADD3 R19, PT, PT, R15, R26, RZ ;  /* 0x0000001a0f137210 */ /* 0x004fe40007ffe0ff */
[----:B---3--:R-:W-:Y:S02]  /*9c60*/  IADD3 R25, PT, PT, R14, R27, RZ ;  /* 0x0000001b0e197210 */ /* 0x008fe40007ffe0ff */
[----:B------:R-:W-:Y:S02]  /*9c70*/  ISETP.GE.AND P3, PT, R19, UR5, PT ;  /* 0x0000000513007c0c */ /* 0x000fe4000bf66270 */
[----:B-1----:R-:W-:-:S02]  /*9c80*/  ISETP.GE.AND P5, PT, R25, UR8, PT ;  /* 0x0000000819007c0c */ /* 0x002fc4000bfa6270 */
[----:B------:R-:W-:Y:S02]  /*9c90*/  ISETP.GT.AND P3, PT, R19, -0x1, !P3 ;  /* 0xffffffff1300780c */ /* 0x000fe40005f64270 */
[----:B------:R-:W-:-:S04]  /*9ca0*/  ISETP.GT.AND P5, PT, R25, -0x1, !P5 ;  /* 0xffffffff1900780c */ /* 0x000fc80006fa4270 */
[----:B------:R-:W-:-:S13]  /*9cb0*/  PLOP3.LUT P3, PT, P3, P5, PT, 0x80, 0x8 ;  /* 0x000000000008781c */ /* 0x000fda0001f6b070 */
[----:B------:R-:W-:Y:S05]  /*9cc0*/  @!P3 BRA `(.L_x_77) ;  /* 0x000000000014b947 */ /* 0x000fea0003800000 */
[----:B------:R-:W2:Y:S02]  /*9cd0*/  LDG.E R12, desc[UR6][R22.64] ;  /* 0x00000006160c7981 */ /* 0x000ea4000c1e1900 */
[----:B--2---:R-:W-:-:S13]  /*9ce0*/  FSETP.GT.AND P3, PT, R12, RZ, PT ;  /* 0x000000ff0c00720b */ /* 0x004fda0003f64000 */
[----:B------:R0:W-:Y:S04]  /*9cf0*/  @P3 STG.E desc[UR6][R22.64], RZ ;  /* 0x000000ff16003986 */ /* 0x0001e8000c101906 */
[----:B------:R0:W-:Y:S04]  /*9d00*/  @P3 STG.E desc[UR6][R20.64], R26 ;  /* 0x0000001a14003986 */ /* 0x0001e8000c101906 */
[----:B------:R0:W-:Y:S02]  /*9d10*/  @P3 STG.E desc[UR6][R20.64+0x4], R27 ;  /* 0x0000041b14003986 */ /* 0x0001e4000c101906 */
.L_x_77:
[----:B------:R-:W-:Y:S05]  /*9d20*/  BSYNC.RECONVERGENT B1 ;  /* 0x0000000000017941 */ /* 0x000fea0003800200 */
.L_x_76:
[----:B------:R-:W-:Y:S04]  /*9d30*/  BSSY.RECONVERGENT B1, `(.L_x_78) ;  /* 0x0000016000017945 */ /* 0x000fe80003800200 */
[----:B------:R-:W-:Y:S05]  /*9d40*/  @P0 BRA `(.L_x_79) ;  /* 0x0000000000500947 */ /* 0x000fea0003800000 */
[----:B------:R-:W1:Y:S01]  /*9d50*/  LDC.64 R12, c[0x0][0x390] ;  /* 0x0000e400ff0c7b82 */ /* 0x000e620000000a00 */
[----:B------:R-:W-:Y:S01]  /*9d60*/  IMAD.IADD R19, R16, 0x1, R9 ;  /* 0x0000000110137824 */ /* 0x000fe200078e0209 */
[----:B------:R-:W2:Y:S04]  /*9d70*/  LDCU UR8, c[0x0][0x3a8] ;  /* 0x00007500ff0877ac */ /* 0x000ea80008000800 */
[----:B------:R-:W-:-:S05]  /*9d80*/  SHF.L.U32 R19, R19, 0x1, RZ ;  /* 0x0000000113137819 */ /* 0x000fca00000006ff */
[----:B-1----:R-:W-:-:S05]  /*9d90*/  IMAD.WIDE.U32 R12, R19, 0x4, R12 ;  /* 0x00000004130c7825 */ /* 0x002fca00078e000c */
[----:B0-----:R-:W3:Y:S04]  /*9da0*/  LDG.E R27, desc[UR6][R12.64+0x4] ;  /* 0x000004060c1b7981 */ /* 0x001ee8000c1e1900 */
[----:B------:R-:W4:Y:S01]  /*9db0*/  LDG.E R26, desc[UR6][R12.64] ;  /* 0x000000060c1a7981 */ /* 0x000f22000c1e1900 */
[----:B---3--:R-:W-:Y:S01]  /*9dc0*/  IMAD.IADD R25, R14, 0x1, R27 ;  /* 0x000000010e197824 */ /* 0x008fe200078e021b */
[----:B----4-:R-:W-:-:S04]  /*9dd0*/  IADD3 R19, PT, PT, R15, R26, RZ ;  /* 0x0000001a0f137210 */ /* 0x010fc80007ffe0ff */
[----:B--2---:R-:W-:Y:S02]  /*9de0*/  ISETP.GE.AND P3, PT, R25, UR8, PT ;  /* 0x0000000819007c0c */ /* 0x004fe4000bf66270 */
[----:B------:R-:W-:Y:S02]  /*9df0*/  ISETP.GE.AND P0, PT, R19, UR5, PT ;  /* 0x0000000513007c0c */ /* 0x000fe4000bf06270 */
        /* <DEDUP_REMOVED lines=9> */
.L_x_79:
[----:B------:R-:W-:Y:S05]  /*9e90*/  BSYNC.RECONVERGENT B1 ;  /* 0x0000000000017941 */ /* 0x000fea0003800200 */
.L_x_78:
[----:B------:R-:W-:Y:S04]  /*9ea0*/  BSSY.RECONVERGENT B1, `(.L_x_80) ;  /* 0x0000015000017945 */ /* 0x000fe80003800200 */
        /* <DEDUP_REMOVED lines=20> */
.L_x_81:
[----:B------:R-:W-:Y:S05]  /*9ff0*/  BSYNC.RECONVERGENT B1 ;  /* 0x0000000000017941 */ /* 0x000fea0003800200 */
.L_x_80:
[----:B------:R-:W-:Y:S05]  /*a000*/  @P2 BRA `(.L_x_71) ;  /* 0x00000000004c2947 */ /* 0x000fea0003800000 */
[----:B------:R-:W3:Y:S01]  /*a010*/  LDC.64 R12, c[0x0][0x390] ;  /* 0x0000e400ff0c7b82 */ /* 0x000ee20000000a00 */
[----:B------:R-:W-:-:S05]  /*a020*/  IMAD R18, R18, UR5, R15 ;  /* 0x0000000512127c24 */ /* 0x000fca000f8e020f */
[----:B------:R-:W-:-:S05]  /*a030*/  SHF.L.U32 R19, R18, 0x1, RZ ;  /* 0x0000000112137819 */ /* 0x000fca00000006ff */
[----:B---3--:R-:W-:-:S05]  /*a040*/  IMAD.WIDE.U32 R12, R19, 0x4, R12 ;  /* 0x00000004130c7825 */ /* 0x008fca00078e000c */
[----:B--2---:R-:W2:Y:S04]  /*a050*/  LDG.E R25, desc[UR6][R12.64+0x4] ;  /* 0x000004060c197981 */ /* 0x004ea8000c1e1900 */
        /* <DEDUP_REMOVED lines=14> */
.L_x_71:
[----:B------:R-:W-:Y:S05]  /*a140*/  BSYNC.RECONVERGENT B0 ;  /* 0x0000000000007941 */ /* 0x000fea0003800200 */
.L_x_51:
[----:B------:R-:W-:Y:S01]  /*a150*/  BAR.SYNC.DEFER_BLOCKING 0x0 ;  /* 0x0000000000007b1d */ /* 0x000fe20000010000 */
[----:B------:R-:W-:Y:S02]  /*a160*/  ISETP.GT.AND P0, PT, R17, RZ, PT ;  /* 0x000000ff1100720c */ /* 0x000fe40003f04270 */
[C---:B------:R-:W-:Y:S02]  /*a170*/  LEA.HI R12, R9.reuse, R9, RZ, 0x1 ;  /* 0x00000009090c7211 */ /* 0x040fe400078f08ff */
[----:B------:R-:W-:Y:S02]  /*a180*/  ISETP.GT.OR P0, PT, R9, 0x1, P0 ;  /* 0x000000010900780c */ /* 0x000fe40000704670 */
[----:B------:R-:W-:-:S11]  /*a190*/  SHF.R.S32.HI R9, RZ, 0x1, R12 ;  /* 0x00000001ff097819 */ /* 0x000fd6000001140c */
[----:B------:R-:W-:Y:S05]  /*a1a0*/  @P0 BRA `(.L_x_82) ;  /* 0xffffffd000b80947 */ /* 0x000fea000383ffff */
.L_x_50:
[----:B------:R-:W-:Y:S05]  /*a1b0*/  BRA.U UP0, `(.L_x_83) ;  /* 0xffffffd100987547 */ /* 0x000fea000b83ffff */
[----:B------:R-:W-:Y:S05]  /*a1c0*/  EXIT ;  /* 0x000000000000794d */ /* 0x000fea0003800000 */
        .weak           $__internal_0_$__cuda_sm20_sqrt_rn_f32_slowpath
        .type           $__internal_0_$__cuda_sm20_sqrt_rn_f32_slowpath,@function
        .size           $__internal_0_$__cuda_sm20_sqrt_rn_f32_slowpath,(.L_x_86 - $__internal_0_$__cuda_sm20_sqrt_rn_f32_slowpath)
$__internal_0_$__cuda_sm20_sqrt_rn_f32_slowpath:
[----:B------:R-:W-:-:S13]  /*a1d0*/  LOP3.LUT P0, RZ, R0, 0x7fffffff, RZ, 0xc0, !PT ;  /* 0x7fffffff00ff7812 */ /* 0x000fda000780c0ff */
[----:B------:R-:W-:Y:S01]  /*a1e0*/  @!P0 MOV R24, R0 ;  /* 0x0000000000188202 */ /* 0x000fe20000000f00 */
[----:B------:R-:W-:Y:S06]  /*a1f0*/  @!P0 BRA `(.L_x_84) ;  /* 0x0000000000408947 */ /* 0x000fec0003800000 */
[----:B------:R-:W-:-:S13]  /*a200*/  FSETP.GEU.FTZ.AND P0, PT, R0, RZ, PT ;  /* 0x000000ff0000720b */ /* 0x000fda0003f1e000 */
[----:B------:R-:W-:Y:S01]  /*a210*/  @!P0 MOV R24, 0x7fffffff ;  /* 0x7fffffff00188802 */ /* 0x000fe20000000f00 */
[----:B------:R-:W-:Y:S06]  /*a220*/  @!P0 BRA `(.L_x_84) ;  /* 0x0000000000348947 */ /* 0x000fec0003800000 */
[----:B------:R-:W-:-:S13]  /*a230*/  FSETP.GTU.FTZ.AND P0, PT, |R0|, +INF , PT ;  /* 0x7f8000000000780b */ /* 0x000fda0003f1c200 */
[----:B------:R-:W-:Y:S01]  /*a240*/  @P0 FADD.FTZ R24, R0, 1 ;  /* 0x3f80000000180421 */ /* 0x000fe20000010000 */
[----:B------:R-:W-:Y:S06]  /*a250*/  @P0 BRA `(.L_x_84) ;  /* 0x0000000000280947 */ /* 0x000fec0003800000 */
[----:B------:R-:W-:-:S13]  /*a260*/  FSETP.NEU.FTZ.AND P0, PT, |R0|, +INF , PT ;  /* 0x7f8000000000780b */ /* 0x000fda0003f1d200 */
[----:B------:R-:W-:-:S04]  /*a270*/  @P0 FFMA R13, R0, 1.84467440737095516160e+19, RZ ;  /* 0x5f800000000d0823 */ /* 0x000fc800000000ff */
[----:B------:R-:W0:Y:S02]  /*a280*/  @P0 MUFU.RSQ R26, R13 ;  /* 0x0000000d001a0308 */ /* 0x000e240000001400 */
[----:B0-----:R-:W-:Y:S01]  /*a290*/  @P0 FMUL.FTZ R2, R13, R26 ;  /* 0x0000001a0d020220 */ /* 0x001fe20000410000 */
[----:B------:R-:W-:-:S03]  /*a2a0*/  @P0 FMUL.FTZ R11, R26, 0.5 ;  /* 0x3f0000001a0b0820 */ /* 0x000fc60000410000 */
[----:B------:R-:W-:-:S04]  /*a2b0*/  @P0 FADD.FTZ R24, -R2, -RZ ;  /* 0x800000ff02180221 */ /* 0x000fc80000010100 */
[----:B------:R-:W-:Y:S01]  /*a2c0*/  @P0 FFMA R25, R2, R24, R13 ;  /* 0x0000001802190223 */ /* 0x000fe2000000000d */
[----:B------:R-:W-:-:S03]  /*a2d0*/  @!P0 IMAD.MOV.U32 R24, RZ, RZ, R0 ;  /* 0x000000ffff188224 */ /* 0x000fc600078e0000 */
[----:B------:R-:W-:-:S04]  /*a2e0*/  @P0 FFMA R11, R25, R11, R2 ;  /* 0x0000000b190b0223 */ /* 0x000fc80000000002 */
[----:B------:R-:W-:-:S07]  /*a2f0*/  @P0 FMUL.FTZ R24, R11, 2.3283064365386962891e-10 ;  /* 0x2f8000000b180820 */ /* 0x000fce0000410000 */
.L_x_84:
[----:B------:R-:W-:Y:S01]  /*a300*/  HFMA2 R13, -RZ, RZ, 0, 0 ;  /* 0x00000000ff0d7431 */ /* 0x000fe200000001ff */
[----:B------:R-:W-:-:S03]  /*a310*/  MOV R0, R24 ;  /* 0x0000001800007202 */ /* 0x000fc60000000f00 */
[----:B------:R-:W-:Y:S05]  /*a320*/  RET.REL.NODEC R12 `(_temporal_motion_propagation_cuda) ;  /* 0xffffff5c0c347950 */ /* 0x000fea0003c3ffff */
.L_x_85:
[----:B------:R-:W-:-:S00]  /*a330*/  BRA `(.L_x_85) ;  /* 0xfffffffc00fc7947 */ /* 0x000fc0000383ffff */
[----:B------:R-:W-:-:S00]  /*a340*/  NOP ;  /* 0x0000000000007918 */ /* 0x000fc00000000000 */
        /* <DEDUP_REMOVED lines=11> */
.L_x_86:


//--------------------- .nv.global.init           --------------------------
	.section	.nv.global.init,"aw",@progbits
	.align	4
.nv.global.init:
	.type		mrg32k3aM1SubSeq,@object
	.size		mrg32k3aM1SubSeq,(mrg32k3aM2SubSeq - mrg32k3aM1SubSeq)
mrg32k3aM1SubSeq:
        /*0000*/ 	.byte	0x0b, 0xcc, 0xee, 0x04, 0x73, 0x29, 0x8b, 0x6f, 0xf6, 0x53, 0x03, 0xf6, 0x23, 0xf6, 0xea, 0xda
        /* <DEDUP_REMOVED lines=125> */
	.type		mrg32k3aM2SubSeq,@object
	.size		mrg32k3aM2SubSeq,(mrg32k3aM1 - mrg32k3aM2SubSeq)
mrg32k3aM2SubSeq:
        /* <DEDUP_REMOVED lines=126> */
	.type		mrg32k3aM1,@object
	.size		mrg32k3aM1,(mrg32k3aM1Seq - mrg32k3aM1)
mrg32k3aM1:
        /* <DEDUP_REMOVED lines=144> */
	.type		mrg32k3aM1Seq,@object
	.size		mrg32k3aM1Seq,(mrg32k3aM2 - mrg32k3aM1Seq)
mrg32k3aM1Seq:
        /* <DEDUP_REMOVED lines=144> */
	.type		mrg32k3aM2,@object
	.size		mrg32k3aM2,(mrg32k3aM2Seq - mrg32k3aM2)
mrg32k3aM2:
        /* <DEDUP_REMOVED lines=144> */
	.type		mrg32k3aM2Seq,@object
	.size		mrg32k3aM2Seq,(precalc_xorwow_matrix - mrg32k3aM2Seq)
mrg32k3aM2Seq:
        /* <DEDUP_REMOVED lines=144> */
	.type		precalc_xorwow_matrix,@object
	.size		precalc_xorwow_matrix,(precalc_xorwow_offset_matrix - precalc_xorwow_matrix)
precalc_xorwow_matrix:
        /* <DEDUP_REMOVED lines=6400> */
	.type		precalc_xorwow_offset_matrix,@object
	.size		precalc_xorwow_offset_matrix,(.L_1 - precalc_xorwow_offset_matrix)
precalc_xorwow_offset_matrix:
        /* <DEDUP_REMOVED lines=6400> */
.L_1:


//--------------------- .nv.shared.reserved.0     --------------------------
	.section	.nv.shared.reserved.0,"aw",@nobits
	.weak		__nv_reservedSMEM_offset_0_alias
	.size		__nv_reservedSMEM_offset_0_alias, 0, 64
	.other		__nv_reservedSMEM_offset_0_alias,@"STO_CUDA_RESERVED_SHARED STV_DEFAULT"
__nv_reservedSMEM_offset_0_alias:
	.zero		0
	.zero		64


//--------------------- .nv.constant0._temporal_motion_propagation_cuda --------------------------
	.section	.nv.constant0._temporal_motion_propagation_cuda,"a",@progbits
	.sectionflags	@""
	.align	4
.nv.constant0._temporal_motion_propagation_cuda:
	.zero		964


//--------------------- SYMBOLS --------------------------

	.type		.nv.reservedSmem.offset0,@object
	.size		.nv.reservedSmem.offset0,0x4
